//
// Generated by NVIDIA NVVM Compiler
//
// Compiler Build ID: CL-36424714
// Cuda compilation tools, release 13.0, V13.0.88
// Based on NVVM 20.0.0
//

.version 9.0
.target sm_100
.address_size 64

	// .globl	_Z15gpu_monte_carloPfP17curandStateXORWOWi
.global .align 4 .b8 precalc_xorwow_matrix[102400];
.global .align 4 .b8 precalc_xorwow_offset_matrix[102400];
.global .align 4 .b8 mrg32k3aM1[2304];
.global .align 4 .b8 mrg32k3aM2[2304];
.global .align 4 .b8 mrg32k3aM1SubSeq[2016];
.global .align 4 .b8 mrg32k3aM2SubSeq[2016];
.global .align 4 .b8 mrg32k3aM1Seq[2304];
.global .align 4 .b8 mrg32k3aM2Seq[2304];
.const .align 8 .b8 __cr_lgamma_table[72];

.visible .entry _Z15gpu_monte_carloPfP17curandStateXORWOWi(
	.param .u64 .ptr .align 1 _Z15gpu_monte_carloPfP17curandStateXORWOWi_param_0,
	.param .u64 .ptr .align 1 _Z15gpu_monte_carloPfP17curandStateXORWOWi_param_1,
	.param .u32 _Z15gpu_monte_carloPfP17curandStateXORWOWi_param_2
)
{
	.reg .pred 	%p<34>;
	.reg .b32 	%r<626>;
	.reg .b32 	%f<38>;
	.reg .b64 	%rd<22>;

	ld.param.u64 	%rd8, [_Z15gpu_monte_carloPfP17curandStateXORWOWi_param_0];
	ld.param.u64 	%rd9, [_Z15gpu_monte_carloPfP17curandStateXORWOWi_param_1];
	ld.param.u32 	%r249, [_Z15gpu_monte_carloPfP17curandStateXORWOWi_param_2];
	cvta.to.global.u64 	%rd10, %rd9;
	mov.u32 	%r255, %tid.x;
	mov.u32 	%r256, %ntid.x;
	mov.u32 	%r257, %ctaid.x;
	mad.lo.s32 	%r258, %r256, %r257, %r255;
	cvt.u64.u32 	%rd1, %r258;
	mul.wide.u32 	%rd11, %r258, 48;
	add.s64 	%rd2, %rd10, %rd11;
	mov.b32 	%r505, 1593684748;
	mov.b32 	%r259, 832094735;
	st.global.v2.u32 	[%rd2], {%r259, %r505};
	mov.b32 	%r503, -123459836;
	mov.b32 	%r504, 1111207954;
	st.global.v2.u32 	[%rd2+8], {%r504, %r503};
	mov.b32 	%r501, 1476011280;
	mov.b32 	%r502, -589760388;
	st.global.v2.u32 	[%rd2+16], {%r502, %r501};
	setp.eq.s32 	%p1, %r258, 0;
	@%p1 bra 	$L__BB0_42;
	mov.b32 	%r487, 0;
	mov.b32 	%r505, 1593684748;
	mov.b32 	%r504, 1111207954;
	mov.b32 	%r503, -123459836;
	mov.b32 	%r502, -589760388;
	mov.b32 	%r501, 1476011280;
	mov.u64 	%rd21, %rd1;
$L__BB0_2:
	and.b64  	%rd4, %rd21, 3;
	setp.eq.s64 	%p2, %rd4, 0;
	@%p2 bra 	$L__BB0_41;
	mul.wide.u32 	%rd12, %r487, 3200;
	mov.u64 	%rd13, precalc_xorwow_matrix;
	add.s64 	%rd5, %rd13, %rd12;
	cvt.u32.u64 	%r7, %rd4;
	mov.b32 	%r488, 0;
$L__BB0_4:
	mov.b32 	%r501, 0;
	mov.u32 	%r502, %r501;
	mov.u32 	%r503, %r501;
	mov.u32 	%r504, %r501;
	mov.u32 	%r505, %r501;
	mov.u32 	%r494, %r501;
$L__BB0_5:
	mul.wide.u32 	%rd14, %r494, 4;
	add.s64 	%rd15, %rd2, %rd14;
	ld.global.u32 	%r15, [%rd15+4];
	shl.b32 	%r16, %r494, 5;
	mov.b32 	%r500, 0;
$L__BB0_6:
	.pragma "nounroll";
	shr.u32 	%r269, %r15, %r500;
	and.b32  	%r270, %r269, 1;
	setp.eq.b32 	%p3, %r270, 1;
	not.pred 	%p4, %p3;
	add.s32 	%r271, %r16, %r500;
	mul.lo.s32 	%r272, %r271, 5;
	mul.wide.u32 	%rd16, %r272, 4;
	add.s64 	%rd6, %rd5, %rd16;
	@%p4 bra 	$L__BB0_8;
	ld.global.u32 	%r273, [%rd6];
	xor.b32  	%r505, %r505, %r273;
	ld.global.u32 	%r274, [%rd6+4];
	xor.b32  	%r504, %r504, %r274;
	ld.global.u32 	%r275, [%rd6+8];
	xor.b32  	%r503, %r503, %r275;
	ld.global.u32 	%r276, [%rd6+12];
	xor.b32  	%r502, %r502, %r276;
	ld.global.u32 	%r277, [%rd6+16];
	xor.b32  	%r501, %r501, %r277;
$L__BB0_8:
	and.b32  	%r279, %r269, 2;
	setp.eq.s32 	%p5, %r279, 0;
	@%p5 bra 	$L__BB0_10;
	ld.global.u32 	%r280, [%rd6+20];
	xor.b32  	%r505, %r505, %r280;
	ld.global.u32 	%r281, [%rd6+24];
	xor.b32  	%r504, %r504, %r281;
	ld.global.u32 	%r282, [%rd6+28];
	xor.b32  	%r503, %r503, %r282;
	ld.global.u32 	%r283, [%rd6+32];
	xor.b32  	%r502, %r502, %r283;
	ld.global.u32 	%r284, [%rd6+36];
	xor.b32  	%r501, %r501, %r284;
$L__BB0_10:
	and.b32  	%r286, %r269, 4;
	setp.eq.s32 	%p6, %r286, 0;
	@%p6 bra 	$L__BB0_12;
	ld.global.u32 	%r287, [%rd6+40];
	xor.b32  	%r505, %r505, %r287;
	ld.global.u32 	%r288, [%rd6+44];
	xor.b32  	%r504, %r504, %r288;
	ld.global.u32 	%r289, [%rd6+48];
	xor.b32  	%r503, %r503, %r289;
	ld.global.u32 	%r290, [%rd6+52];
	xor.b32  	%r502, %r502, %r290;
	ld.global.u32 	%r291, [%rd6+56];
	xor.b32  	%r501, %r501, %r291;
$L__BB0_12:
	and.b32  	%r293, %r269, 8;
	setp.eq.s32 	%p7, %r293, 0;
	@%p7 bra 	$L__BB0_14;
	ld.global.u32 	%r294, [%rd6+60];
	xor.b32  	%r505, %r505, %r294;
	ld.global.u32 	%r295, [%rd6+64];
	xor.b32  	%r504, %r504, %r295;
	ld.global.u32 	%r296, [%rd6+68];
	xor.b32  	%r503, %r503, %r296;
	ld.global.u32 	%r297, [%rd6+72];
	xor.b32  	%r502, %r502, %r297;
	ld.global.u32 	%r298, [%rd6+76];
	xor.b32  	%r501, %r501, %r298;
$L__BB0_14:
	and.b32  	%r300, %r269, 16;
	setp.eq.s32 	%p8, %r300, 0;
	@%p8 bra 	$L__BB0_16;
	ld.global.u32 	%r301, [%rd6+80];
	xor.b32  	%r505, %r505, %r301;
	ld.global.u32 	%r302, [%rd6+84];
	xor.b32  	%r504, %r504, %r302;
	ld.global.u32 	%r303, [%rd6+88];
	xor.b32  	%r503, %r503, %r303;
	ld.global.u32 	%r304, [%rd6+92];
	xor.b32  	%r502, %r502, %r304;
	ld.global.u32 	%r305, [%rd6+96];
	xor.b32  	%r501, %r501, %r305;
$L__BB0_16:
	and.b32  	%r307, %r269, 32;
	setp.eq.s32 	%p9, %r307, 0;
	@%p9 bra 	$L__BB0_18;
	ld.global.u32 	%r308, [%rd6+100];
	xor.b32  	%r505, %r505, %r308;
	ld.global.u32 	%r309, [%rd6+104];
	xor.b32  	%r504, %r504, %r309;
	ld.global.u32 	%r310, [%rd6+108];
	xor.b32  	%r503, %r503, %r310;
	ld.global.u32 	%r311, [%rd6+112];
	xor.b32  	%r502, %r502, %r311;
	ld.global.u32 	%r312, [%rd6+116];
	xor.b32  	%r501, %r501, %r312;
$L__BB0_18:
	and.b32  	%r314, %r269, 64;
	setp.eq.s32 	%p10, %r314, 0;
	@%p10 bra 	$L__BB0_20;
	ld.global.u32 	%r315, [%rd6+120];
	xor.b32  	%r505, %r505, %r315;
	ld.global.u32 	%r316, [%rd6+124];
	xor.b32  	%r504, %r504, %r316;
	ld.global.u32 	%r317, [%rd6+128];
	xor.b32  	%r503, %r503, %r317;
	ld.global.u32 	%r318, [%rd6+132];
	xor.b32  	%r502, %r502, %r318;
	ld.global.u32 	%r319, [%rd6+136];
	xor.b32  	%r501, %r501, %r319;
$L__BB0_20:
	and.b32  	%r321, %r269, 128;
	setp.eq.s32 	%p11, %r321, 0;
	@%p11 bra 	$L__BB0_22;
	ld.global.u32 	%r322, [%rd6+140];
	xor.b32  	%r505, %r505, %r322;
	ld.global.u32 	%r323, [%rd6+144];
	xor.b32  	%r504, %r504, %r323;
	ld.global.u32 	%r324, [%rd6+148];
	xor.b32  	%r503, %r503, %r324;
	ld.global.u32 	%r325, [%rd6+152];
	xor.b32  	%r502, %r502, %r325;
	ld.global.u32 	%r326, [%rd6+156];
	xor.b32  	%r501, %r501, %r326;
$L__BB0_22:
	and.b32  	%r328, %r269, 256;
	setp.eq.s32 	%p12, %r328, 0;
	@%p12 bra 	$L__BB0_24;
	ld.global.u32 	%r329, [%rd6+160];
	xor.b32  	%r505, %r505, %r329;
	ld.global.u32 	%r330, [%rd6+164];
	xor.b32  	%r504, %r504, %r330;
	ld.global.u32 	%r331, [%rd6+168];
	xor.b32  	%r503, %r503, %r331;
	ld.global.u32 	%r332, [%rd6+172];
	xor.b32  	%r502, %r502, %r332;
	ld.global.u32 	%r333, [%rd6+176];
	xor.b32  	%r501, %r501, %r333;
$L__BB0_24:
	and.b32  	%r335, %r269, 512;
	setp.eq.s32 	%p13, %r335, 0;
	@%p13 bra 	$L__BB0_26;
	ld.global.u32 	%r336, [%rd6+180];
	xor.b32  	%r505, %r505, %r336;
	ld.global.u32 	%r337, [%rd6+184];
	xor.b32  	%r504, %r504, %r337;
	ld.global.u32 	%r338, [%rd6+188];
	xor.b32  	%r503, %r503, %r338;
	ld.global.u32 	%r339, [%rd6+192];
	xor.b32  	%r502, %r502, %r339;
	ld.global.u32 	%r340, [%rd6+196];
	xor.b32  	%r501, %r501, %r340;
$L__BB0_26:
	and.b32  	%r342, %r269, 1024;
	setp.eq.s32 	%p14, %r342, 0;
	@%p14 bra 	$L__BB0_28;
	ld.global.u32 	%r343, [%rd6+200];
	xor.b32  	%r505, %r505, %r343;
	ld.global.u32 	%r344, [%rd6+204];
	xor.b32  	%r504, %r504, %r344;
	ld.global.u32 	%r345, [%rd6+208];
	xor.b32  	%r503, %r503, %r345;
	ld.global.u32 	%r346, [%rd6+212];
	xor.b32  	%r502, %r502, %r346;
	ld.global.u32 	%r347, [%rd6+216];
	xor.b32  	%r501, %r501, %r347;
$L__BB0_28:
	and.b32  	%r349, %r269, 2048;
	setp.eq.s32 	%p15, %r349, 0;
	@%p15 bra 	$L__BB0_30;
	ld.global.u32 	%r350, [%rd6+220];
	xor.b32  	%r505, %r505, %r350;
	ld.global.u32 	%r351, [%rd6+224];
	xor.b32  	%r504, %r504, %r351;
	ld.global.u32 	%r352, [%rd6+228];
	xor.b32  	%r503, %r503, %r352;
	ld.global.u32 	%r353, [%rd6+232];
	xor.b32  	%r502, %r502, %r353;
	ld.global.u32 	%r354, [%rd6+236];
	xor.b32  	%r501, %r501, %r354;
$L__BB0_30:
	and.b32  	%r356, %r269, 4096;
	setp.eq.s32 	%p16, %r356, 0;
	@%p16 bra 	$L__BB0_32;
	ld.global.u32 	%r357, [%rd6+240];
	xor.b32  	%r505, %r505, %r357;
	ld.global.u32 	%r358, [%rd6+244];
	xor.b32  	%r504, %r504, %r358;
	ld.global.u32 	%r359, [%rd6+248];
	xor.b32  	%r503, %r503, %r359;
	ld.global.u32 	%r360, [%rd6+252];
	xor.b32  	%r502, %r502, %r360;
	ld.global.u32 	%r361, [%rd6+256];
	xor.b32  	%r501, %r501, %r361;
$L__BB0_32:
	and.b32  	%r363, %r269, 8192;
	setp.eq.s32 	%p17, %r363, 0;
	@%p17 bra 	$L__BB0_34;
	ld.global.u32 	%r364, [%rd6+260];
	xor.b32  	%r505, %r505, %r364;
	ld.global.u32 	%r365, [%rd6+264];
	xor.b32  	%r504, %r504, %r365;
	ld.global.u32 	%r366, [%rd6+268];
	xor.b32  	%r503, %r503, %r366;
	ld.global.u32 	%r367, [%rd6+272];
	xor.b32  	%r502, %r502, %r367;
	ld.global.u32 	%r368, [%rd6+276];
	xor.b32  	%r501, %r501, %r368;
$L__BB0_34:
	and.b32  	%r370, %r269, 16384;
	setp.eq.s32 	%p18, %r370, 0;
	@%p18 bra 	$L__BB0_36;
	ld.global.u32 	%r371, [%rd6+280];
	xor.b32  	%r505, %r505, %r371;
	ld.global.u32 	%r372, [%rd6+284];
	xor.b32  	%r504, %r504, %r372;
	ld.global.u32 	%r373, [%rd6+288];
	xor.b32  	%r503, %r503, %r373;
	ld.global.u32 	%r374, [%rd6+292];
	xor.b32  	%r502, %r502, %r374;
	ld.global.u32 	%r375, [%rd6+296];
	xor.b32  	%r501, %r501, %r375;
$L__BB0_36:
	and.b32  	%r377, %r269, 32768;
	setp.eq.s32 	%p19, %r377, 0;
	@%p19 bra 	$L__BB0_38;
	ld.global.u32 	%r378, [%rd6+300];
	xor.b32  	%r505, %r505, %r378;
	ld.global.u32 	%r379, [%rd6+304];
	xor.b32  	%r504, %r504, %r379;
	ld.global.u32 	%r380, [%rd6+308];
	xor.b32  	%r503, %r503, %r380;
	ld.global.u32 	%r381, [%rd6+312];
	xor.b32  	%r502, %r502, %r381;
	ld.global.u32 	%r382, [%rd6+316];
	xor.b32  	%r501, %r501, %r382;
$L__BB0_38:
	add.s32 	%r500, %r500, 16;
	setp.ne.s32 	%p20, %r500, 32;
	@%p20 bra 	$L__BB0_6;
	mad.lo.s32 	%r383, %r494, -31, %r16;
	add.s32 	%r494, %r383, 1;
	setp.ne.s32 	%p21, %r494, 5;
	@%p21 bra 	$L__BB0_5;
	st.global.u32 	[%rd2+4], %r505;
	st.global.u32 	[%rd2+8], %r504;
	st.global.u32 	[%rd2+12], %r503;
	st.global.u32 	[%rd2+16], %r502;
	st.global.u32 	[%rd2+20], %r501;
	add.s32 	%r488, %r488, 1;
	setp.lt.u32 	%p22, %r488, %r7;
	@%p22 bra 	$L__BB0_4;
$L__BB0_41:
	shr.u64 	%rd7, %rd21, 2;
	add.s32 	%r487, %r487, 1;
	setp.gt.u64 	%p23, %rd21, 3;
	mov.u64 	%rd21, %rd7;
	@%p23 bra 	$L__BB0_2;
$L__BB0_42:
	mov.b32 	%r384, 0;
	st.global.v2.u32 	[%rd2+24], {%r384, %r384};
	st.global.u32 	[%rd2+32], %r384;
	mov.b64 	%rd17, 0;
	st.global.u64 	[%rd2+40], %rd17;
	setp.lt.s32 	%p24, %r249, 1;
	mov.f32 	%f37, 0f00000000;
	@%p24 bra 	$L__BB0_50;
	and.b32  	%r197, %r249, 3;
	setp.lt.u32 	%p25, %r249, 4;
	mov.b32 	%r625, 0;
	mov.b32 	%r605, 832094735;
	@%p25 bra 	$L__BB0_46;
	and.b32  	%r390, %r249, 2147483644;
	neg.s32 	%r591, %r390;
	mov.b32 	%r625, 0;
	mov.b32 	%r592, 834994231;
$L__BB0_45:
	mov.u32 	%r605, %r592;
	shr.u32 	%r391, %r505, 2;
	xor.b32  	%r392, %r391, %r505;
	shl.b32 	%r393, %r501, 4;
	shl.b32 	%r394, %r392, 1;
	xor.b32  	%r395, %r394, %r393;
	xor.b32  	%r396, %r395, %r392;
	xor.b32  	%r397, %r396, %r501;
	add.s32 	%r398, %r605, -2899496;
	add.s32 	%r399, %r398, %r397;
	add.s32 	%r400, %r399, 362437;
	cvt.rn.f32.u32 	%f4, %r400;
	fma.rn.f32 	%f5, %f4, 0f2F800000, 0f2F000000;
	shr.u32 	%r401, %r504, 2;
	xor.b32  	%r402, %r401, %r504;
	shl.b32 	%r403, %r397, 4;
	shl.b32 	%r404, %r402, 1;
	xor.b32  	%r405, %r404, %r403;
	xor.b32  	%r406, %r405, %r402;
	xor.b32  	%r407, %r406, %r397;
	add.s32 	%r408, %r398, %r407;
	add.s32 	%r409, %r408, 724874;
	cvt.rn.f32.u32 	%f6, %r409;
	fma.rn.f32 	%f7, %f6, 0f2F800000, 0f2F000000;
	mul.f32 	%f8, %f7, %f7;
	fma.rn.f32 	%f9, %f5, %f5, %f8;
	setp.le.f32 	%p26, %f9, 0f3F800000;
	selp.u32 	%r410, 1, 0, %p26;
	add.s32 	%r411, %r625, %r410;
	shr.u32 	%r412, %r503, 2;
	xor.b32  	%r413, %r412, %r503;
	shl.b32 	%r414, %r407, 4;
	shl.b32 	%r415, %r413, 1;
	xor.b32  	%r416, %r415, %r414;
	xor.b32  	%r417, %r416, %r413;
	xor.b32  	%r418, %r417, %r407;
	add.s32 	%r419, %r398, %r418;
	add.s32 	%r420, %r419, 1087311;
	cvt.rn.f32.u32 	%f10, %r420;
	fma.rn.f32 	%f11, %f10, 0f2F800000, 0f2F000000;
	shr.u32 	%r421, %r502, 2;
	xor.b32  	%r422, %r421, %r502;
	shl.b32 	%r423, %r418, 4;
	shl.b32 	%r424, %r422, 1;
	xor.b32  	%r425, %r424, %r423;
	xor.b32  	%r426, %r425, %r422;
	xor.b32  	%r505, %r426, %r418;
	add.s32 	%r427, %r398, %r505;
	add.s32 	%r428, %r427, 1449748;
	cvt.rn.f32.u32 	%f12, %r428;
	fma.rn.f32 	%f13, %f12, 0f2F800000, 0f2F000000;
	mul.f32 	%f14, %f13, %f13;
	fma.rn.f32 	%f15, %f11, %f11, %f14;
	setp.le.f32 	%p27, %f15, 0f3F800000;
	selp.u32 	%r429, 1, 0, %p27;
	add.s32 	%r430, %r411, %r429;
	shr.u32 	%r431, %r501, 2;
	xor.b32  	%r432, %r431, %r501;
	shl.b32 	%r433, %r505, 4;
	shl.b32 	%r434, %r432, 1;
	xor.b32  	%r435, %r434, %r433;
	xor.b32  	%r436, %r435, %r432;
	xor.b32  	%r504, %r436, %r505;
	add.s32 	%r437, %r398, %r504;
	add.s32 	%r438, %r437, 1812185;
	cvt.rn.f32.u32 	%f16, %r438;
	fma.rn.f32 	%f17, %f16, 0f2F800000, 0f2F000000;
	shr.u32 	%r439, %r397, 2;
	xor.b32  	%r440, %r439, %r397;
	shl.b32 	%r441, %r504, 4;
	shl.b32 	%r442, %r440, 1;
	xor.b32  	%r443, %r442, %r441;
	xor.b32  	%r444, %r443, %r440;
	xor.b32  	%r503, %r444, %r504;
	add.s32 	%r445, %r398, %r503;
	add.s32 	%r446, %r445, 2174622;
	cvt.rn.f32.u32 	%f18, %r446;
	fma.rn.f32 	%f19, %f18, 0f2F800000, 0f2F000000;
	mul.f32 	%f20, %f19, %f19;
	fma.rn.f32 	%f21, %f17, %f17, %f20;
	setp.le.f32 	%p28, %f21, 0f3F800000;
	selp.u32 	%r447, 1, 0, %p28;
	add.s32 	%r448, %r430, %r447;
	shr.u32 	%r449, %r407, 2;
	xor.b32  	%r450, %r449, %r407;
	shl.b32 	%r451, %r503, 4;
	shl.b32 	%r452, %r450, 1;
	xor.b32  	%r453, %r452, %r451;
	xor.b32  	%r454, %r453, %r450;
	xor.b32  	%r502, %r454, %r503;
	add.s32 	%r455, %r398, %r502;
	add.s32 	%r456, %r455, 2537059;
	cvt.rn.f32.u32 	%f22, %r456;
	fma.rn.f32 	%f23, %f22, 0f2F800000, 0f2F000000;
	shr.u32 	%r457, %r418, 2;
	xor.b32  	%r458, %r457, %r418;
	shl.b32 	%r459, %r502, 4;
	shl.b32 	%r460, %r458, 1;
	xor.b32  	%r461, %r460, %r459;
	xor.b32  	%r462, %r461, %r458;
	xor.b32  	%r501, %r462, %r502;
	add.s32 	%r463, %r501, %r605;
	cvt.rn.f32.u32 	%f24, %r463;
	fma.rn.f32 	%f25, %f24, 0f2F800000, 0f2F000000;
	mul.f32 	%f26, %f25, %f25;
	fma.rn.f32 	%f27, %f23, %f23, %f26;
	setp.le.f32 	%p29, %f27, 0f3F800000;
	selp.u32 	%r464, 1, 0, %p29;
	add.s32 	%r625, %r448, %r464;
	add.s32 	%r592, %r605, 2899496;
	add.s32 	%r591, %r591, 4;
	setp.ne.s32 	%p30, %r591, 0;
	@%p30 bra 	$L__BB0_45;
$L__BB0_46:
	setp.eq.s32 	%p31, %r197, 0;
	@%p31 bra 	$L__BB0_49;
	add.s32 	%r613, %r605, 724874;
	neg.s32 	%r612, %r197;
	mov.u32 	%r617, %r504;
	mov.u32 	%r618, %r505;
$L__BB0_48:
	.pragma "nounroll";
	mov.u32 	%r505, %r503;
	mov.u32 	%r504, %r502;
	mov.u32 	%r503, %r501;
	shr.u32 	%r465, %r618, 2;
	xor.b32  	%r466, %r465, %r618;
	shl.b32 	%r467, %r503, 4;
	shl.b32 	%r468, %r466, 1;
	xor.b32  	%r469, %r468, %r467;
	xor.b32  	%r470, %r469, %r466;
	xor.b32  	%r502, %r470, %r503;
	add.s32 	%r471, %r613, %r502;
	add.s32 	%r472, %r471, -362437;
	cvt.rn.f32.u32 	%f28, %r472;
	fma.rn.f32 	%f29, %f28, 0f2F800000, 0f2F000000;
	shr.u32 	%r473, %r617, 2;
	xor.b32  	%r474, %r473, %r617;
	shl.b32 	%r475, %r502, 4;
	shl.b32 	%r476, %r474, 1;
	xor.b32  	%r477, %r476, %r475;
	xor.b32  	%r478, %r477, %r474;
	xor.b32  	%r501, %r478, %r502;
	add.s32 	%r479, %r613, %r501;
	cvt.rn.f32.u32 	%f30, %r479;
	fma.rn.f32 	%f31, %f30, 0f2F800000, 0f2F000000;
	mul.f32 	%f32, %f31, %f31;
	fma.rn.f32 	%f33, %f29, %f29, %f32;
	setp.le.f32 	%p32, %f33, 0f3F800000;
	selp.u32 	%r480, 1, 0, %p32;
	add.s32 	%r625, %r625, %r480;
	add.s32 	%r613, %r613, 724874;
	add.s32 	%r612, %r612, 1;
	setp.ne.s32 	%p33, %r612, 0;
	mov.u32 	%r617, %r504;
	mov.u32 	%r618, %r505;
	@%p33 bra 	$L__BB0_48;
$L__BB0_49:
	st.global.v2.u32 	[%rd2+8], {%r504, %r503};
	st.global.v2.u32 	[%rd2+16], {%r502, %r501};
	mad.lo.s32 	%r481, %r249, 724874, 832094735;
	st.global.v2.u32 	[%rd2], {%r481, %r505};
	cvt.rn.f32.u32 	%f34, %r625;
	mul.f32 	%f37, %f34, 0f40800000;
$L__BB0_50:
	cvta.to.global.u64 	%rd18, %rd8;
	cvt.rn.f32.s32 	%f35, %r249;
	div.rn.f32 	%f36, %f37, %f35;
	shl.b64 	%rd19, %rd1, 2;
	add.s64 	%rd20, %rd18, %rd19;
	st.global.f32 	[%rd20], %f36;
	ret;

}


// ===== COMPILED SASS (sm_100) =====

	.target	sm_100

	.elftype	@"ET_EXEC"


//--------------------- .note.nv.tkinfo           --------------------------
	.section	.note.nv.tkinfo,"",@"SHT_NOTE"
	.sectionflags	@"SHF_NOTE_NV_TKINFO"
	.tkinfo
        /*0018*/ 	.word	0x00000002
        /*0030*/ 	.string	""
        /*0030*/ 	.string	"ptxas"
        /*0030*/ 	.string	"Cuda compilation tools, release 13.0, V13.0.88"
        /*0030*/ 	.string	"Build cuda_13.0.r13.0/compiler.36424714_0"
        /*0030*/ 	.string	"-arch sm_100 -m 64 "



//--------------------- .note.nv.cuinfo           --------------------------
	.section	.note.nv.cuinfo,"",@"SHT_NOTE"
	.sectionflags	@"SHF_NOTE_NV_CUINFO"
        /*0018*/ 	.short	0x0002
        /*001a*/ 	.short	0x0064
        /*001c*/ 	.short	0x0082
	.zero		2


//--------------------- .nv.info                  --------------------------
	.section	.nv.info,"",@"SHT_CUDA_INFO"
	.align	4


	//----- nvinfo : EIATTR_REGCOUNT
	.align		4
        /*0000*/ 	.byte	0x04, 0x2f
        /*0002*/ 	.short	(.L_10 - .L_9)
	.align		4
.L_9:
        /*0004*/ 	.word	index@(_Z15gpu_monte_carloPfP17curandStateXORWOWi)
        /*0008*/ 	.word	0x0000001f


	//----- nvinfo : EIATTR_FRAME_SIZE
	.align		4
.L_10:
        /*000c*/ 	.byte	0x04, 0x11
        /*000e*/ 	.short	(.L_12 - .L_11)
	.align		4
.L_11:
        /*0010*/ 	.word	index@($__internal_0_$__cuda_sm3x_div_rn_noftz_f32_slowpath)
        /*0014*/ 	.word	0x00000000


	//----- nvinfo : EIATTR_FRAME_SIZE
	.align		4
.L_12:
        /*0018*/ 	.byte	0x04, 0x11
        /*001a*/ 	.short	(.L_14 - .L_13)
	.align		4
.L_13:
        /*001c*/ 	.word	index@(_Z15gpu_monte_carloPfP17curandStateXORWOWi)
        /*0020*/ 	.word	0x00000000


	//----- nvinfo : EIATTR_MIN_STACK_SIZE
	.align		4
.L_14:
        /*0024*/ 	.byte	0x04, 0x12
        /*0026*/ 	.short	(.L_16 - .L_15)
	.align		4
.L_15:
        /*0028*/ 	.word	index@(_Z15gpu_monte_carloPfP17curandStateXORWOWi)
        /*002c*/ 	.word	0x00000000
.L_16:


//--------------------- .nv.compat                --------------------------
	.section	.nv.compat,"",@"SHT_CUDA_COMPAT_INFO"
	.align	4
        /*0000*/ 	.byte	0x02, 0x09, 0x00, 0x00, 0x02, 0x02, 0x01, 0x00, 0x02, 0x05, 0x05, 0x00, 0x03, 0x07, 0x01, 0x01
        /*0010*/ 	.byte	0x02, 0x03, 0x00, 0x00, 0x02, 0x06, 0x01, 0x00, 0x04, 0x0b, 0x08, 0x00, 0x01, 0x00, 0x00, 0x00
        /*0020*/ 	.byte	0x00, 0x00, 0x00, 0x00


//--------------------- .nv.info._Z15gpu_monte_carloPfP17curandStateXORWOWi --------------------------
	.section	.nv.info._Z15gpu_monte_carloPfP17curandStateXORWOWi,"",@"SHT_CUDA_INFO"
	.sectionflags	@""
	.align	4


	//----- nvinfo : EIATTR_CUDA_API_VERSION
	.align		4
        /*0000*/ 	.byte	0x04, 0x37
        /*0002*/ 	.short	(.L_18 - .L_17)
.L_17:
        /*0004*/ 	.word	0x00000082


	//----- nvinfo : EIATTR_KPARAM_INFO
	.align		4
.L_18:
        /*0008*/ 	.byte	0x04, 0x17
        /*000a*/ 	.short	(.L_20 - .L_19)
.L_19:
        /*000c*/ 	.word	0x00000000
        /*0010*/ 	.short	0x0002
        /*0012*/ 	.short	0x0010
        /*0014*/ 	.byte	0x00, 0xf0, 0x11, 0x00


	//----- nvinfo : EIATTR_KPARAM_INFO
	.align		4
.L_20:
        /*0018*/ 	.byte	0x04, 0x17
        /*001a*/ 	.short	(.L_22 - .L_21)
.L_21:
        /*001c*/ 	.word	0x00000000
        /*0020*/ 	.short	0x0001
        /*0022*/ 	.short	0x0008
        /*0024*/ 	.byte	0x00, 0xf5, 0x21, 0x00


	//----- nvinfo : EIATTR_KPARAM_INFO
	.align		4
.L_22:
        /*0028*/ 	.byte	0x04, 0x17
        /*002a*/ 	.short	(.L_24 - .L_23)
.L_23:
        /*002c*/ 	.word	0x00000000
        /*0030*/ 	.short	0x0000
        /*0032*/ 	.short	0x0000
        /*0034*/ 	.byte	0x00, 0xf5, 0x21, 0x00


	//----- nvinfo : EIATTR_SPARSE_MMA_MASK
	.align		4
.L_24:
        /*0038*/ 	.byte	0x03, 0x50
        /*003a*/ 	.short	0x0000


	//----- nvinfo : EIATTR_MAXREG_COUNT
	.align		4
        /*003c*/ 	.byte	0x03, 0x1b
        /*003e*/ 	.short	0x00ff


	//----- nvinfo : EIATTR_MERCURY_ISA_VERSION
	.align		4
        /*0040*/ 	.byte	0x03, 0x5f
        /*0042*/ 	.short	0x0101


	//----- nvinfo : EIATTR_VRC_CTA_INIT_COUNT
	.align		4
        /*0044*/ 	.byte	0x02, 0x4a
	.zero		1
	.zero		1


	//----- nvinfo : EIATTR_EXIT_INSTR_OFFSETS
	.align		4
        /*0048*/ 	.byte	0x04, 0x1c
        /*004a*/ 	.short	(.L_26 - .L_25)


	//   ....[0]....
.L_25:
        /*004c*/ 	.word	0x00001ad0


	//----- nvinfo : EIATTR_CRS_STACK_SIZE
	.align		4
.L_26:
        /*0050*/ 	.byte	0x04, 0x1e
        /*0052*/ 	.short	(.L_28 - .L_27)
.L_27:
        /*0054*/ 	.word	0x00000000


	//----- nvinfo : EIATTR_CBANK_PARAM_SIZE
	.align		4
.L_28:
        /*0058*/ 	.byte	0x03, 0x19
        /*005a*/ 	.short	0x0014


	//----- nvinfo : EIATTR_PARAM_CBANK
	.align		4
        /*005c*/ 	.byte	0x04, 0x0a
        /*005e*/ 	.short	(.L_30 - .L_29)
	.align		4
.L_29:
        /*0060*/ 	.word	index@(.nv.constant0._Z15gpu_monte_carloPfP17curandStateXORWOWi)
        /*0064*/ 	.short	0x0380
        /*0066*/ 	.short	0x0014


	//----- nvinfo : EIATTR_SW_WAR
	.align		4
.L_30:
        /*0068*/ 	.byte	0x04, 0x36
        /*006a*/ 	.short	(.L_32 - .L_31)
.L_31:
        /*006c*/ 	.word	0x00000008
.L_32:


//--------------------- .nv.callgraph             --------------------------
	.section	.nv.callgraph,"",@"SHT_CUDA_CALLGRAPH"
	.align	4
	.sectionentsize	8
	.align		4
        /*0000*/ 	.word	0x00000000
	.align		4
        /*0004*/ 	.word	0xffffffff
	.align		4
        /*0008*/ 	.word	0x00000000
	.align		4
        /*000c*/ 	.word	0xfffffffe
	.align		4
        /*0010*/ 	.word	0x00000000
	.align		4
        /*0014*/ 	.word	0xfffffffd
	.align		4
        /*0018*/ 	.word	0x00000000
	.align		4
        /*001c*/ 	.word	0xfffffffc


//--------------------- .nv.constant4             --------------------------
	.section	.nv.constant4,"a",@progbits
	.align	8
	.align		8
.nv.constant4:
        /*0000*/ 	.dword	precalc_xorwow_matrix
	.align		8
        /*0008*/ 	.dword	precalc_xorwow_offset_matrix
	.align		8
        /*0010*/ 	.dword	mrg32k3aM1
	.align		8
        /*0018*/ 	.dword	mrg32k3aM2
	.align		8
        /*0020*/ 	.dword	mrg32k3aM1SubSeq
	.align		8
        /*0028*/ 	.dword	mrg32k3aM2SubSeq
	.align		8
        /*0030*/ 	.dword	mrg32k3aM1Seq
	.align		8
        /*0038*/ 	.dword	mrg32k3aM2Seq


//--------------------- .nv.constant3             --------------------------
	.section	.nv.constant3,"a",@progbits
	.align	8
.nv.constant3:
	.type		__cr_lgamma_table,@object
	.size		__cr_lgamma_table,(.L_8 - __cr_lgamma_table)
__cr_lgamma_table:
        /*0000*/ 	.byte	0x00, 0x00, 0x00, 0x00, 0x00, 0x00, 0x00, 0x00, 0x00, 0x00, 0x00, 0x00, 0x00, 0x00, 0x00, 0x00
        /*0010*/ 	.byte	0xef, 0x39, 0xfa, 0xfe, 0x42, 0x2e, 0xe6, 0x3f, 0x02, 0x20, 0x2a, 0xfa, 0x0b, 0xab, 0xfc, 0x3f
        /*0020*/ 	.byte	0xf9, 0x2c, 0x92, 0x7c, 0xa7, 0x6c, 0x09, 0x40, 0xc9, 0x79, 0x44, 0x3c, 0x64, 0x26, 0x13, 0x40
        /*0030*/ 	.byte	0xca, 0x01, 0xcf, 0x3a, 0x27, 0x51, 0x1a, 0x40, 0x30, 0xcc, 0x2d, 0xf3, 0xe1, 0x0c, 0x21, 0x40
        /*0040*/ 	.byte	0x0d, 0xb7, 0xfc, 0x82, 0x8e, 0x35, 0x25, 0x40
.L_8:


//--------------------- .text._Z15gpu_monte_carloPfP17curandStateXORWOWi --------------------------
	.section	.text._Z15gpu_monte_carloPfP17curandStateXORWOWi,"ax",@progbits
	.align	128
        .global         _Z15gpu_monte_carloPfP17curandStateXORWOWi
        .type           _Z15gpu_monte_carloPfP17curandStateXORWOWi,@function
        .size           _Z15gpu_monte_carloPfP17curandStateXORWOWi,(.L_x_27 - _Z15gpu_monte_carloPfP17curandStateXORWOWi)
        .other          _Z15gpu_monte_carloPfP17curandStateXORWOWi,@"STO_CUDA_ENTRY STV_DEFAULT"
_Z15gpu_monte_carloPfP17curandStateXORWOWi:
.text._Z15gpu_monte_carloPfP17curandStateXORWOWi:
[----:B------:R-:W-:Y:S01]  /*0000*/  LDC R1, c[0x0][0x37c] ;  /* 0x0000df00ff017b82 */ /* 0x000fe20000000800 */
[----:B------:R-:W0:Y:S07]  /*0010*/  S2R R12, SR_TID.X ;  /* 0x00000000000c7919 */ /* 0x000e2e0000002100 */
[----:B------:R-:W1:Y:S01]  /*0020*/  LDC.64 R8, c[0x0][0x388] ;  /* 0x0000e200ff087b82 */ /* 0x000e620000000a00 */
[----:B------:R-:W0:Y:S01]  /*0030*/  LDCU UR6, c[0x0][0x360] ;  /* 0x00006c00ff0677ac */ /* 0x000e220008000800 */
[----:B------:R-:W-:Y:S01]  /*0040*/  IMAD.MOV.U32 R10, RZ, RZ, 0x3198c20f ;  /* 0x3198c20fff0a7424 */ /* 0x000fe200078e00ff */
[----:B------:R-:W0:Y:S01]  /*0050*/  S2R R3, SR_CTAID.X ;  /* 0x0000000000037919 */ /* 0x000e220000002500 */
[----:B------:R-:W-:Y:S01]  /*0060*/  IMAD.MOV.U32 R11, RZ, RZ, 0x5efdb30c ;  /* 0x5efdb30cff0b7424 */ /* 0x000fe200078e00ff */
[----:B------:R-:W2:Y:S01]  /*0070*/  LDCU.64 UR4, c[0x0][0x358] ;  /* 0x00006b00ff0477ac */ /* 0x000ea20008000a00 */
[----:B------:R-:W-:Y:S01]  /*0080*/  IMAD.MOV.U32 R14, RZ, RZ, 0x423bb012 ;  /* 0x423bb012ff0e7424 */ /* 0x000fe200078e00ff */
[----:B------:R-:W-:Y:S01]  /*0090*/  BSSY.RECONVERGENT B0, `(.L_x_0) ;  /* 0x00000ea000007945 */ /* 0x000fe20003800200 */
[----:B------:R-:W-:-:S02]  /*00a0*/  IMAD.MOV.U32 R15, RZ, RZ, -0x75bd8fc ;  /* 0xf8a42704ff0f7424 */ /* 0x000fc400078e00ff */
[----:B------:R-:W-:Y:S02]  /*00b0*/  IMAD.MOV.U32 R16, RZ, RZ, -0x23270784 ;  /* 0xdcd8f87cff107424 */ /* 0x000fe400078e00ff */
[----:B------:R-:W-:Y:S02]  /*00c0*/  IMAD.MOV.U32 R17, RZ, RZ, 0x57fa2510 ;  /* 0x57fa2510ff117424 */ /* 0x000fe400078e00ff */
[----:B------:R-:W-:Y:S02]  /*00d0*/  IMAD.MOV.U32 R7, RZ, RZ, -0x75bd8fc ;  /* 0xf8a42704ff077424 */ /* 0x000fe400078e00ff */
[----:B------:R-:W-:Y:S02]  /*00e0*/  IMAD.MOV.U32 R6, RZ, RZ, 0x423bb012 ;  /* 0x423bb012ff067424 */ /* 0x000fe400078e00ff */
[----:B------:R-:W-:Y:S02]  /*00f0*/  IMAD.MOV.U32 R5, RZ, RZ, 0x57fa2510 ;  /* 0x57fa2510ff057424 */ /* 0x000fe400078e00ff */
[----:B------:R-:W-:-:S02]  /*0100*/  IMAD.MOV.U32 R4, RZ, RZ, -0x23270784 ;  /* 0xdcd8f87cff047424 */ /* 0x000fc400078e00ff */
[----:B0-----:R-:W-:Y:S02]  /*0110*/  IMAD R12, R3, UR6, R12 ;  /* 0x00000006030c7c24 */ /* 0x001fe4000f8e020c */
[----:B------:R-:W-:Y:S02]  /*0120*/  IMAD.MOV.U32 R3, RZ, RZ, 0x5efdb30c ;  /* 0x5efdb30cff037424 */ /* 0x000fe400078e00ff */
[C---:B-1----:R-:W-:Y:S01]  /*0130*/  IMAD.WIDE.U32 R8, R12.reuse, 0x30, R8 ;  /* 0x000000300c087825 */ /* 0x042fe200078e0008 */
[----:B------:R-:W-:-:S04]  /*0140*/  ISETP.NE.AND P0, PT, R12, RZ, PT ;  /* 0x000000ff0c00720c */ /* 0x000fc80003f05270 */
[----:B--2---:R0:W-:Y:S04]  /*0150*/  STG.E.64 desc[UR4][R8.64], R10 ;  /* 0x0000000a08007986 */ /* 0x0041e8000c101b04 */
[----:B------:R0:W-:Y:S04]  /*0160*/  STG.E.64 desc[UR4][R8.64+0x8], R14 ;  /* 0x0000080e08007986 */ /* 0x0001e8000c101b04 */
[----:B------:R0:W-:Y:S01]  /*0170*/  STG.E.64 desc[UR4][R8.64+0x10], R16 ;  /* 0x0000101008007986 */ /* 0x0001e2000c101b04 */
[----:B------:R-:W-:Y:S05]  /*0180*/  @!P0 BRA `(.L_x_1) ;  /* 0x0000000c00688947 */ /* 0x000fea0003800000 */
[----:B------:R-:W-:Y:S02]  /*0190*/  IMAD.MOV.U32 R0, RZ, RZ, RZ ;  /* 0x000000ffff007224 */ /* 0x000fe400078e00ff */
[----:B------:R-:W-:Y:S02]  /*01a0*/  IMAD.MOV.U32 R2, RZ, RZ, R12 ;  /* 0x000000ffff027224 */ /* 0x000fe400078e000c */
[----:B------:R-:W-:Y:S02]  /*01b0*/  IMAD.MOV.U32 R13, RZ, RZ, RZ ;  /* 0x000000ffff0d7224 */ /* 0x000fe400078e00ff */
[----:B------:R-:W-:Y:S02]  /*01c0*/  IMAD.MOV.U32 R3, RZ, RZ, 0x5efdb30c ;  /* 0x5efdb30cff037424 */ /* 0x000fe400078e00ff */
[----:B------:R-:W-:Y:S02]  /*01d0*/  IMAD.MOV.U32 R6, RZ, RZ, 0x423bb012 ;  /* 0x423bb012ff067424 */ /* 0x000fe400078e00ff */
[----:B------:R-:W-:-:S02]  /*01e0*/  IMAD.MOV.U32 R7, RZ, RZ, -0x75bd8fc ;  /* 0xf8a42704ff077424 */ /* 0x000fc400078e00ff */
[----:B------:R-:W-:Y:S02]  /*01f0*/  IMAD.MOV.U32 R4, RZ, RZ, -0x23270784 ;  /* 0xdcd8f87cff047424 */ /* 0x000fe400078e00ff */
[----:B------:R-:W-:-:S07]  /*0200*/  IMAD.MOV.U32 R5, RZ, RZ, 0x57fa2510 ;  /* 0x57fa2510ff057424 */ /* 0x000fce00078e00ff */
.L_x_7:
[----:B0-----:R-:W-:Y:S01]  /*0210*/  LOP3.LUT R8, R2, 0x3, RZ, 0xc0, !PT ;  /* 0x0000000302087812 */ /* 0x001fe200078ec0ff */
[----:B------:R-:W-:Y:S03]  /*0220*/  BSSY.RECONVERGENT B1, `(.L_x_2) ;  /* 0x00000ca000017945 */ /* 0x000fe60003800200 */
[----:B------:R-:W-:-:S04]  /*0230*/  ISETP.NE.U32.AND P0, PT, R8, RZ, PT ;  /* 0x000000ff0800720c */ /* 0x000fc80003f05070 */
[----:B------:R-:W-:-:S13]  /*0240*/  ISETP.NE.AND.EX P0, PT, RZ, RZ, PT, P0 ;  /* 0x000000ffff00720c */ /* 0x000fda0003f05300 */
[----:B------:R-:W-:Y:S05]  /*0250*/  @!P0 BRA `(.L_x_3) ;  /* 0x0000000c00188947 */ /* 0x000fea0003800000 */
[----:B------:R-:W0:Y:S01]  /*0260*/  LDC.64 R8, c[0x4][RZ] ;  /* 0x01000000ff087b82 */ /* 0x000e220000000a00 */
[----:B------:R-:W-:Y:S02]  /*0270*/  IMAD.MOV.U32 R14, RZ, RZ, RZ ;  /* 0x000000ffff0e7224 */ /* 0x000fe400078e00ff */
[----:B0-----:R-:W-:-:S07]  /*0280*/  IMAD.WIDE.U32 R8, R0, 0xc80, R8 ;  /* 0x00000c8000087825 */ /* 0x001fce00078e0008 */
.L_x_6:
[----:B------:R-:W-:Y:S01]  /*0290*/  IMAD.MOV.U32 R15, RZ, RZ, RZ ;  /* 0x000000ffff0f7224 */ /* 0x000fe200078e00ff */
[----:B0-----:R-:W-:Y:S02]  /*02a0*/  CS2R R4, SRZ ;  /* 0x0000000000047805 */ /* 0x001fe4000001ff00 */
[----:B------:R-:W-:Y:S01]  /*02b0*/  CS2R R6, SRZ ;  /* 0x0000000000067805 */ /* 0x000fe2000001ff00 */
[----:B------:R-:W-:-:S07]  /*02c0*/  IMAD.MOV.U32 R3, RZ, RZ, RZ ;  /* 0x000000ffff037224 */ /* 0x000fce00078e00ff */
.L_x_5:
[----:B------:R-:W0:Y:S02]  /*02d0*/  LDC.64 R10, c[0x0][0x388] ;  /* 0x0000e200ff0a7b82 */ /* 0x000e240000000a00 */
[----:B0-----:R-:W-:-:S04]  /*02e0*/  IMAD.WIDE.U32 R10, R12, 0x30, R10 ;  /* 0x000000300c0a7825 */ /* 0x001fc800078e000a */
[----:B------:R-:W-:-:S05]  /*02f0*/  IMAD.WIDE.U32 R10, R15, 0x4, R10 ;  /* 0x000000040f0a7825 */ /* 0x000fca00078e000a */
[----:B------:R0:W5:Y:S01]  /*0300*/  LDG.E R16, desc[UR4][R10.64+0x4] ;  /* 0x000004040a107981 */ /* 0x000162000c1e1900 */
[----:B------:R-:W-:-:S07]  /*0310*/  IMAD.MOV.U32 R17, RZ, RZ, RZ ;  /* 0x000000ffff117224 */ /* 0x000fce00078e00ff */
.L_x_4:
[----:B-----5:R-:W-:Y:S01]  /*0320*/  SHF.R.U32.HI R23, RZ, R17, R16 ;  /* 0x00000011ff177219 */ /* 0x020fe20000011610 */
[----:B0-----:R-:W-:-:S03]  /*0330*/  IMAD.SHL.U32 R10, R15, 0x20, RZ ;  /* 0x000000200f0a7824 */ /* 0x001fc600078e00ff */
[----:B------:R-:W-:Y:S01]  /*0340*/  LOP3.LUT R11, R23, 0x1, RZ, 0xc0, !PT ;  /* 0x00000001170b7812 */ /* 0x000fe200078ec0ff */
[----:B------:R-:W-:-:S03]  /*0350*/  IMAD.IADD R10, R10, 0x1, R17 ;  /* 0x000000010a0a7824 */ /* 0x000fc600078e0211 */
[----:B------:R-:W-:Y:S01]  /*0360*/  ISETP.NE.U32.AND P0, PT, R11, 0x1, PT ;  /* 0x000000010b00780c */ /* 0x000fe20003f05070 */
[----:B------:R-:W-:-:S03]  /*0370*/  IMAD R11, R10, 0x5, RZ ;  /* 0x000000050a0b7824 */ /* 0x000fc600078e02ff */
[----:B------:R-:W-:Y:S01]  /*0380*/  R2P PR, R23, 0x7e ;  /* 0x0000007e17007804 */ /* 0x000fe20000000000 */
[----:B------:R-:W-:-:S08]  /*0390*/  IMAD.WIDE.U32 R10, R11, 0x4, R8 ;  /* 0x000000040b0a7825 */ /* 0x000fd000078e0008 */
[----:B------:R-:W2:Y:S04]  /*03a0*/  @!P0 LDG.E R20, desc[UR4][R10.64+0x10] ;  /* 0x000010040a148981 */ /* 0x000ea8000c1e1900 */
[----:B------:R-:W3:Y:S04]  /*03b0*/  @P1 LDG.E R22, desc[UR4][R10.64+0x24] ;  /* 0x000024040a161981 */ /* 0x000ee8000c1e1900 */
[----:B------:R-:W4:Y:S04]  /*03c0*/  @P2 LDG.E R24, desc[UR4][R10.64+0x38] ;  /* 0x000038040a182981 */ /* 0x000f28000c1e1900 */
[----:B------:R-:W4:Y:S04]  /*03d0*/  @P3 LDG.E R26, desc[UR4][R10.64+0x4c] ;  /* 0x00004c040a1a3981 */ /* 0x000f28000c1e1900 */
[----:B------:R-:W4:Y:S04]  /*03e0*/  @P4 LDG.E R28, desc[UR4][R10.64+0x60] ;  /* 0x000060040a1c4981 */ /* 0x000f28000c1e1900 */
[----:B------:R-:W4:Y:S04]  /*03f0*/  @!P0 LDG.E R18, desc[UR4][R10.64] ;  /* 0x000000040a128981 */ /* 0x000f28000c1e1900 */
[----:B------:R-:W4:Y:S04]  /*0400*/  @!P0 LDG.E R19, desc[UR4][R10.64+0x4] ;  /* 0x000004040a138981 */ /* 0x000f28000c1e1900 */
[----:B------:R-:W4:Y:S04]  /*0410*/  @P5 LDG.E R21, desc[UR4][R10.64+0x74] ;  /* 0x000074040a155981 */ /* 0x000f28000c1e1900 */
[----:B------:R-:W4:Y:S04]  /*0420*/  @P1 LDG.E R25, desc[UR4][R10.64+0x20] ;  /* 0x000020040a191981 */ /* 0x000f28000c1e1900 */
[----:B------:R-:W4:Y:S01]  /*0430*/  @P3 LDG.E R27, desc[UR4][R10.64+0x48] ;  /* 0x000048040a1b3981 */ /* 0x000f22000c1e1900 */
[----:B--2---:R-:W-:-:S03]  /*0440*/  @!P0 LOP3.LUT R5, R5, R20, RZ, 0x3c, !PT ;  /* 0x0000001405058212 */ /* 0x004fc600078e3cff */
[----:B------:R-:W2:Y:S01]  /*0450*/  @P1 LDG.E R20, desc[UR4][R10.64+0x14] ;  /* 0x000014040a141981 */ /* 0x000ea2000c1e1900 */
[----:B---3--:R-:W-:-:S03]  /*0460*/  @P1 LOP3.LUT R5, R5, R22, RZ, 0x3c, !PT ;  /* 0x0000001605051212 */ /* 0x008fc600078e3cff */
[----:B------:R-:W3:Y:S01]  /*0470*/  @P1 LDG.E R22, desc[UR4][R10.64+0x1c] ;  /* 0x00001c040a161981 */ /* 0x000ee2000c1e1900 */
[----:B----4-:R-:W-:-:S03]  /*0480*/  @P2 LOP3.LUT R5, R5, R24, RZ, 0x3c, !PT ;  /* 0x0000001805052212 */ /* 0x010fc600078e3cff */
[----:B------:R-:W4:Y:S01]  /*0490*/  @P2 LDG.E R24, desc[UR4][R10.64+0x28] ;  /* 0x000028040a182981 */ /* 0x000f22000c1e1900 */
[----:B------:R-:W-:-:S03]  /*04a0*/  @P3 LOP3.LUT R5, R5, R26, RZ, 0x3c, !PT ;  /* 0x0000001a05053212 */ /* 0x000fc600078e3cff */
[----:B------:R-:W3:Y:S01]  /*04b0*/  @P6 LDG.E R26, desc[UR4][R10.64+0x88] ;  /* 0x000088040a1a6981 */ /* 0x000ee2000c1e1900 */
[----:B------:R-:W-:Y:S02]  /*04c0*/  @P4 LOP3.LUT R5, R5, R28, RZ, 0x3c, !PT ;  /* 0x0000001c05054212 */ /* 0x000fe400078e3cff */
[----:B------:R-:W-:Y:S02]  /*04d0*/  @!P0 LOP3.LUT R3, R3, R18, RZ, 0x3c, !PT ;  /* 0x0000001203038212 */ /* 0x000fe400078e3cff */
[----:B------:R-:W3:Y:S01]  /*04e0*/  @!P0 LDG.E R18, desc[UR4][R10.64+0x8] ;  /* 0x000008040a128981 */ /* 0x000ee2000c1e1900 */
[----:B------:R-:W-:-:S03]  /*04f0*/  @!P0 LOP3.LUT R6, R6, R19, RZ, 0x3c, !PT ;  /* 0x0000001306068212 */ /* 0x000fc600078e3cff */
[----:B------:R-:W3:Y:S01]  /*0500*/  @!P0 LDG.E R19, desc[UR4][R10.64+0xc] ;  /* 0x00000c040a138981 */ /* 0x000ee2000c1e1900 */
[----:B------:R-:W-:-:S03]  /*0510*/  @P5 LOP3.LUT R5, R5, R21, RZ, 0x3c, !PT ;  /* 0x0000001505055212 */ /* 0x000fc600078e3cff */
[----:B------:R-:W3:Y:S01]  /*0520*/  @P1 LDG.E R21, desc[UR4][R10.64+0x18] ;  /* 0x000018040a151981 */ /* 0x000ee2000c1e1900 */
[----:B--2---:R-:W-:-:S03]  /*0530*/  @P1 LOP3.LUT R3, R3, R20, RZ, 0x3c, !PT ;  /* 0x0000001403031212 */ /* 0x004fc600078e3cff */
[----:B------:R-:W2:Y:S01]  /*0540*/  @P3 LDG.E R20, desc[UR4][R10.64+0x3c] ;  /* 0x00003c040a143981 */ /* 0x000ea2000c1e1900 */
[----:B----4-:R-:W-:-:S03]  /*0550*/  @P2 LOP3.LUT R3, R3, R24, RZ, 0x3c, !PT ;  /* 0x0000001803032212 */ /* 0x010fc600078e3cff */
[----:B------:R-:W4:Y:S01]  /*0560*/  @P4 LDG.E R24, desc[UR4][R10.64+0x50] ;  /* 0x000050040a184981 */ /* 0x000f22000c1e1900 */
[----:B---3--:R-:W-:-:S03]  /*0570*/  @!P0 LOP3.LUT R7, R7, R18, RZ, 0x3c, !PT ;  /* 0x0000001207078212 */ /* 0x008fc600078e3cff */
[----:B------:R-:W3:Y:S01]  /*0580*/  @P2 LDG.E R18, desc[UR4][R10.64+0x30] ;  /* 0x000030040a122981 */ /* 0x000ee2000c1e1900 */
[----:B------:R-:W-:-:S03]  /*0590*/  @!P0 LOP3.LUT R4, R4, R19, RZ, 0x3c, !PT ;  /* 0x0000001304048212 */ /* 0x000fc600078e3cff */
[----:B------:R-:W3:Y:S01]  /*05a0*/  @P2 LDG.E R19, desc[UR4][R10.64+0x2c] ;  /* 0x00002c040a132981 */ /* 0x000ee2000c1e1900 */
[----:B------:R-:W-:-:S03]  /*05b0*/  @P1 LOP3.LUT R6, R6, R21, RZ, 0x3c, !PT ;  /* 0x0000001506061212 */ /* 0x000fc600078e3cff */
[----:B------:R-:W3:Y:S01]  /*05c0*/  @P2 LDG.E R21, desc[UR4][R10.64+0x34] ;  /* 0x000034040a152981 */ /* 0x000ee2000c1e1900 */
[----:B------:R-:W-:Y:S02]  /*05d0*/  @P1 LOP3.LUT R7, R7, R22, RZ, 0x3c, !PT ;  /* 0x0000001607071212 */ /* 0x000fe400078e3cff */
[----:B------:R-:W-:Y:S01]  /*05e0*/  @P1 LOP3.LUT R4, R4, R25, RZ, 0x3c, !PT ;  /* 0x0000001904041212 */ /* 0x000fe200078e3cff */
[----:B------:R-:W3:Y:S04]  /*05f0*/  @P3 LDG.E R22, desc[UR4][R10.64+0x44] ;  /* 0x000044040a163981 */ /* 0x000ee8000c1e1900 */
[----:B------:R-:W3:Y:S01]  /*0600*/  @P3 LDG.E R25, desc[UR4][R10.64+0x40] ;  /* 0x000040040a193981 */ /* 0x000ee2000c1e1900 */
[----:B--2---:R-:W-:-:S03]  /*0610*/  @P3 LOP3.LUT R3, R3, R20, RZ, 0x3c, !PT ;  /* 0x0000001403033212 */ /* 0x004fc600078e3cff */
[----:B------:R-:W2:Y:S01]  /*0620*/  @P5 LDG.E R20, desc[UR4][R10.64+0x64] ;  /* 0x000064040a145981 */ /* 0x000ea2000c1e1900 */
[----:B----4-:R-:W-:-:S03]  /*0630*/  @P4 LOP3.LUT R3, R3, R24, RZ, 0x3c, !PT ;  /* 0x0000001803034212 */ /* 0x010fc600078e3cff */
[----:B------:R-:W4:Y:S01]  /*0640*/  @P6 LDG.E R24, desc[UR4][R10.64+0x78] ;  /* 0x000078040a186981 */ /* 0x000f22000c1e1900 */
[----:B---3--:R-:W-:-:S03]  /*0650*/  @P2 LOP3.LUT R7, R7, R18, RZ, 0x3c, !PT ;  /* 0x0000001207072212 */ /* 0x008fc600078e3cff */
[----:B------:R-:W3:Y:S01]  /*0660*/  @P4 LDG.E R18, desc[UR4][R10.64+0x58] ;  /* 0x000058040a124981 */ /* 0x000ee2000c1e1900 */
[----:B------:R-:W-:-:S03]  /*0670*/  @P2 LOP3.LUT R6, R6, R19, RZ, 0x3c, !PT ;  /* 0x0000001306062212 */ /* 0x000fc600078e3cff */
[----:B------:R-:W3:Y:S01]  /*0680*/  @P4 LDG.E R19, desc[UR4][R10.64+0x54] ;  /* 0x000054040a134981 */ /* 0x000ee2000c1e1900 */
[----:B------:R-:W-:-:S03]  /*0690*/  @P2 LOP3.LUT R4, R4, R21, RZ, 0x3c, !PT ;  /* 0x0000001504042212 */ /* 0x000fc600078e3cff */
[----:B------:R-:W3:Y:S01]  /*06a0*/  @P4 LDG.E R21, desc[UR4][R10.64+0x5c] ;  /* 0x00005c040a154981 */ /* 0x000ee2000c1e1900 */
[----:B------:R-:W-:Y:S02]  /*06b0*/  @P3 LOP3.LUT R7, R7, R22, RZ, 0x3c, !PT ;  /* 0x0000001607073212 */ /* 0x000fe400078e3cff */
[----:B------:R-:W-:Y:S01]  /*06c0*/  @P3 LOP3.LUT R4, R4, R27, RZ, 0x3c, !PT ;  /* 0x0000001b04043212 */ /* 0x000fe200078e3cff */
[----:B------:R-:W3:Y:S01]  /*06d0*/  @P5 LDG.E R22, desc[UR4][R10.64+0x6c] ;  /* 0x00006c040a165981 */ /* 0x000ee2000c1e1900 */
[----:B------:R-:W-:-:S03]  /*06e0*/  @P3 LOP3.LUT R6, R6, R25, RZ, 0x3c, !PT ;  /* 0x0000001906063212 */ /* 0x000fc600078e3cff */
[----:B------:R-:W3:Y:S04]  /*06f0*/  @P5 LDG.E R25, desc[UR4][R10.64+0x68] ;  /* 0x000068040a195981 */ /* 0x000ee8000c1e1900 */
[----:B------:R-:W3:Y:S01]  /*0700*/  @P5 LDG.E R27, desc[UR4][R10.64+0x70] ;  /* 0x000070040a1b5981 */ /* 0x000ee2000c1e1900 */
[----:B------:R-:W-:Y:S02]  /*0710*/  LOP3.LUT P0, RZ, R23, 0x80, RZ, 0xc0, !PT ;  /* 0x0000008017ff7812 */ /* 0x000fe4000780c0ff */
[----:B--2---:R-:W-:-:S11]  /*0720*/  @P5 LOP3.LUT R3, R3, R20, RZ, 0x3c, !PT ;  /* 0x0000001403035212 */ /* 0x004fd600078e3cff */
        /* <DEDUP_REMOVED lines=15> */
[----:B------:R-:W-:Y:S02]  /*0820*/  @P6 LOP3.LUT R5, R5, R26, RZ, 0x3c, !PT ;  /* 0x0000001a05056212 */ /* 0x000fe400078e3cff */
[----:B--2---:R-:W-:Y:S02]  /*0830*/  @P0 LOP3.LUT R3, R3, R20, RZ, 0x3c, !PT ;  /* 0x0000001403030212 */ /* 0x004fe400078e3cff */
[----:B----4-:R-:W-:Y:S02]  /*0840*/  @P0 LOP3.LUT R5, R5, R24, RZ, 0x3c, !PT ;  /* 0x0000001805050212 */ /* 0x010fe400078e3cff */
[----:B---3--:R-:W-:Y:S02]  /*0850*/  @P6 LOP3.LUT R7, R7, R18, RZ, 0x3c, !PT ;  /* 0x0000001207076212 */ /* 0x008fe400078e3cff */
[----:B------:R-:W-:Y:S02]  /*0860*/  @P6 LOP3.LUT R6, R6, R19, RZ, 0x3c, !PT ;  /* 0x0000001306066212 */ /* 0x000fe400078e3cff */
[----:B------:R-:W-:-:S02]  /*0870*/  @P6 LOP3.LUT R4, R4, R21, RZ, 0x3c, !PT ;  /* 0x0000001504046212 */ /* 0x000fc400078e3cff */
[----:B------:R-:W-:Y:S02]  /*0880*/  @P0 LOP3.LUT R7, R7, R22, RZ, 0x3c, !PT ;  /* 0x0000001607070212 */ /* 0x000fe400078e3cff */
[----:B------:R-:W-:Y:S02]  /*0890*/  @P0 LOP3.LUT R6, R6, R25, RZ, 0x3c, !PT ;  /* 0x0000001906060212 */ /* 0x000fe400078e3cff */
[----:B------:R-:W-:Y:S02]  /*08a0*/  @P0 LOP3.LUT R4, R4, R27, RZ, 0x3c, !PT ;  /* 0x0000001b04040212 */ /* 0x000fe400078e3cff */
[----:B------:R-:W-:-:S13]  /*08b0*/  R2P PR, R23.B1, 0x7f ;  /* 0x0000007f17007804 */ /* 0x000fda0000001000 */
[----:B------:R-:W2:Y:S04]  /*08c0*/  @P0 LDG.E R18, desc[UR4][R10.64+0xa0] ;  /* 0x0000a0040a120981 */ /* 0x000ea8000c1e1900 */
[----:B------:R-:W3:Y:S04]  /*08d0*/  @P0 LDG.E R20, desc[UR4][R10.64+0xa8] ;  /* 0x0000a8040a140981 */ /* 0x000ee8000c1e1900 */
[----:B------:R-:W4:Y:S04]  /*08e0*/  @P1 LDG.E R22, desc[UR4][R10.64+0xbc] ;  /* 0x0000bc040a161981 */ /* 0x000f28000c1e1900 */
[----:B------:R-:W4:Y:S04]  /*08f0*/  @P1 LDG.E R24, desc[UR4][R10.64+0xc4] ;  /* 0x0000c4040a181981 */ /* 0x000f28000c1e1900 */
[----:B------:R-:W4:Y:S04]  /*0900*/  @P0 LDG.E R19, desc[UR4][R10.64+0xa4] ;  /* 0x0000a4040a130981 */ /* 0x000f28000c1e1900 */
[----:B------:R-:W4:Y:S04]  /*0910*/  @P0 LDG.E R21, desc[UR4][R10.64+0xac] ;  /* 0x0000ac040a150981 */ /* 0x000f28000c1e1900 */
[----:B------:R-:W4:Y:S04]  /*0920*/  @P1 LDG.E R25, desc[UR4][R10.64+0xb8] ;  /* 0x0000b8040a191981 */ /* 0x000f28000c1e1900 */
[----:B------:R-:W4:Y:S04]  /*0930*/  @P2 LDG.E R26, desc[UR4][R10.64+0xc8] ;  /* 0x0000c8040a1a2981 */ /* 0x000f28000c1e1900 */
[----:B------:R-:W4:Y:S04]  /*0940*/  @P1 LDG.E R27, desc[UR4][R10.64+0xc0] ;  /* 0x0000c0040a1b1981 */ /* 0x000f28000c1e1900 */
[----:B------:R-:W4:Y:S01]  /*0950*/  @P3 LDG.E R28, desc[UR4][R10.64+0xec] ;  /* 0x0000ec040a1c3981 */ /* 0x000f22000c1e1900 */
[----:B--2---:R-:W-:-:S03]  /*0960*/  @P0 LOP3.LUT R3, R3, R18, RZ, 0x3c, !PT ;  /* 0x0000001203030212 */ /* 0x004fc600078e3cff */
[----:B------:R-:W2:Y:S01]  /*0970*/  @P0 LDG.E R18, desc[UR4][R10.64+0xb0] ;  /* 0x0000b0040a120981 */ /* 0x000ea2000c1e1900 */
[----:B---3--:R-:W-:-:S03]  /*0980*/  @P0 LOP3.LUT R7, R7, R20, RZ, 0x3c, !PT ;  /* 0x0000001407070212 */ /* 0x008fc600078e3cff */
[----:B------:R-:W3:Y:S01]  /*0990*/  @P1 LDG.E R20, desc[UR4][R10.64+0xb4] ;  /* 0x0000b4040a141981 */ /* 0x000ee2000c1e1900 */
[----:B----4-:R-:W-:-:S03]  /*09a0*/  @P1 LOP3.LUT R7, R7, R22, RZ, 0x3c, !PT ;  /* 0x0000001607071212 */ /* 0x010fc600078e3cff */
[----:B------:R-:W4:Y:S01]  /*09b0*/  @P2 LDG.E R22, desc[UR4][R10.64+0xd8] ;  /* 0x0000d8040a162981 */ /* 0x000f22000c1e1900 */
[----:B------:R-:W-:-:S03]  /*09c0*/  @P0 LOP3.LUT R6, R6, R19, RZ, 0x3c, !PT ;  /* 0x0000001306060212 */ /* 0x000fc600078e3cff */
[----:B------:R-:W4:Y:S01]  /*09d0*/  @P2 LDG.E R19, desc[UR4][R10.64+0xcc] ;  /* 0x0000cc040a132981 */ /* 0x000f22000c1e1900 */
[----:B------:R-:W-:-:S03]  /*09e0*/  @P0 LOP3.LUT R4, R4, R21, RZ, 0x3c, !PT ;  /* 0x0000001504040212 */ /* 0x000fc600078e3cff */
[----:B------:R-:W4:Y:S01]  /*09f0*/  @P2 LDG.E R21, desc[UR4][R10.64+0xd4] ;  /* 0x0000d4040a152981 */ /* 0x000f22000c1e1900 */
[----:B------:R-:W-:-:S03]  /*0a00*/  @P1 LOP3.LUT R6, R6, R25, RZ, 0x3c, !PT ;  /* 0x0000001906061212 */ /* 0x000fc600078e3cff */
[----:B------:R-:W4:Y:S01]  /*0a10*/  @P3 LDG.E R25, desc[UR4][R10.64+0xe8] ;  /* 0x0000e8040a193981 */ /* 0x000f22000c1e1900 */
[----:B--2---:R-:W-:-:S03]  /*0a20*/  @P0 LOP3.LUT R5, R5, R18, RZ, 0x3c, !PT ;  /* 0x0000001205050212 */ /* 0x004fc600078e3cff */
[----:B------:R-:W2:Y:S01]  /*0a30*/  @P4 LDG.E R18, desc[UR4][R10.64+0xf0] ;  /* 0x0000f0040a124981 */ /* 0x000ea2000c1e1900 */
[----:B------:R-:W-:-:S03]  /*0a40*/  @P1 LOP3.LUT R5, R5, R24, RZ, 0x3c, !PT ;  /* 0x0000001805051212 */ /* 0x000fc600078e3cff */
[----:B------:R-:W2:Y:S01]  /*0a50*/  @P3 LDG.E R24, desc[UR4][R10.64+0xdc] ;  /* 0x0000dc040a183981 */ /* 0x000ea2000c1e1900 */
[----:B---3--:R-:W-:-:S03]  /*0a60*/  @P1 LOP3.LUT R3, R3, R20, RZ, 0x3c, !PT ;  /* 0x0000001403031212 */ /* 0x008fc600078e3cff */
[----:B------:R-:W3:Y:S01]  /*0a70*/  @P2 LDG.E R20, desc[UR4][R10.64+0xd0] ;  /* 0x0000d0040a142981 */ /* 0x000ee2000c1e1900 */
[----:B------:R-:W-:Y:S02]  /*0a80*/  LOP3.LUT P0, RZ, R23, 0x8000, RZ, 0xc0, !PT ;  /* 0x0000800017ff7812 */ /* 0x000fe4000780c0ff */
[----:B------:R-:W-:Y:S01]  /*0a90*/  @P2 LOP3.LUT R3, R3, R26, RZ, 0x3c, !PT ;  /* 0x0000001a03032212 */ /* 0x000fe200078e3cff */
[----:B------:R-:W3:Y:S04]  /*0aa0*/  @P3 LDG.E R23, desc[UR4][R10.64+0xe0] ;  /* 0x0000e0040a173981 */ /* 0x000ee8000c1e1900 */
[----:B------:R-:W3:Y:S01]  /*0ab0*/  @P3 LDG.E R26, desc[UR4][R10.64+0xe4] ;  /* 0x0000e4040a1a3981 */ /* 0x000ee2000c1e1900 */
[----:B------:R-:W-:Y:S02]  /*0ac0*/  @P1 LOP3.LUT R4, R4, R27, RZ, 0x3c, !PT ;  /* 0x0000001b04041212 */ /* 0x000fe400078e3cff */
[----:B----4-:R-:W-:-:S02]  /*0ad0*/  @P2 LOP3.LUT R5, R5, R22, RZ, 0x3c, !PT ;  /* 0x0000001605052212 */ /* 0x010fc400078e3cff */
[----:B------:R-:W4:Y:S01]  /*0ae0*/  @P4 LDG.E R22, desc[UR4][R10.64+0x100] ;  /* 0x000100040a164981 */ /* 0x000f22000c1e1900 */
[----:B------:R-:W-:Y:S02]  /*0af0*/  @P2 LOP3.LUT R6, R6, R19, RZ, 0x3c, !PT ;  /* 0x0000001306062212 */ /* 0x000fe400078e3cff */
[----:B------:R-:W-:Y:S01]  /*0b00*/  @P2 LOP3.LUT R4, R4, R21, RZ, 0x3c, !PT ;  /* 0x0000001504042212 */ /* 0x000fe200078e3cff */
[----:B------:R-:W4:Y:S04]  /*0b10*/  @P4 LDG.E R19, desc[UR4][R10.64+0xf4] ;  /* 0x0000f4040a134981 */ /* 0x000f28000c1e1900 */
[----:B------:R-:W4:Y:S01]  /*0b20*/  @P4 LDG.E R21, desc[UR4][R10.64+0xfc] ;  /* 0x0000fc040a154981 */ /* 0x000f22000c1e1900 */
[----:B------:R-:W-:-:S03]  /*0b30*/  @P3 LOP3.LUT R4, R4, R25, RZ, 0x3c, !PT ;  /* 0x0000001904043212 */ /* 0x000fc600078e3cff */
[----:B------:R-:W4:Y:S01]  /*0b40*/  @P5 LDG.E R25, desc[UR4][R10.64+0x110] ;  /* 0x000110040a195981 */ /* 0x000f22000c1e1900 */
[----:B--2---:R-:W-:-:S03]  /*0b50*/  @P3 LOP3.LUT R3, R3, R24, RZ, 0x3c, !PT ;  /* 0x0000001803033212 */ /* 0x004fc600078e3cff */
[----:B------:R-:W2:Y:S01]  /*0b60*/  @P5 LDG.E R24, desc[UR4][R10.64+0x104] ;  /* 0x000104040a185981 */ /* 0x000ea2000c1e1900 */
[----:B---3--:R-:W-:Y:S02]  /*0b70*/  @P2 LOP3.LUT R7, R7, R20, RZ, 0x3c, !PT ;  /* 0x0000001407072212 */ /* 0x008fe400078e3cff */
[----:B------:R-:W-:Y:S01]  /*0b80*/  @P4 LOP3.LUT R3, R3, R18, RZ, 0x3c, !PT ;  /* 0x0000001203034212 */ /* 0x000fe200078e3cff */
[----:B------:R-:W3:Y:S01]  /*0b90*/  @P4 LDG.E R20, desc[UR4][R10.64+0xf8] ;  /* 0x0000f8040a144981 */ /* 0x000ee2000c1e1900 */
[----:B------:R-:W-:-:S03]  /*0ba0*/  @P3 LOP3.LUT R6, R6, R23, RZ, 0x3c, !PT ;  /* 0x0000001706063212 */ /* 0x000fc600078e3cff */
[----:B------:R-:W3:Y:S01]  /*0bb0*/  @P5 LDG.E R18, desc[UR4][R10.64+0x114] ;  /* 0x000114040a125981 */ /* 0x000ee2000c1e1900 */
[----:B------:R-:W-:-:S03]  /*0bc0*/  @P3 LOP3.LUT R7, R7, R26, RZ, 0x3c, !PT ;  /* 0x0000001a07073212 */ /* 0x000fc600078e3cff */
[----:B------:R-:W3:Y:S04]  /*0bd0*/  @P5 LDG.E R23, desc[UR4][R10.64+0x108] ;  /* 0x000108040a175981 */ /* 0x000ee8000c1e1900 */
[----:B------:R-:W3:Y:S01]  /*0be0*/  @P5 LDG.E R26, desc[UR4][R10.64+0x10c] ;  /* 0x00010c040a1a5981 */ /* 0x000ee2000c1e1900 */
[----:B------:R-:W-:Y:S02]  /*0bf0*/  @P3 LOP3.LUT R5, R5, R28, RZ, 0x3c, !PT ;  /* 0x0000001c05053212 */ /* 0x000fe400078e3cff */
[----:B----4-:R-:W-:Y:S01]  /*0c00*/  @P4 LOP3.LUT R6, R6, R19, RZ, 0x3c, !PT ;  /* 0x0000001306064212 */ /* 0x010fe200078e3cff */
[----:B------:R-:W4:Y:S01]  /*0c10*/  @P0 LDG.E R28, desc[UR4][R10.64+0x13c] ;  /* 0x00013c040a1c0981 */ /* 0x000f22000c1e1900 */
[----:B------:R-:W-:Y:S02]  /*0c20*/  @P4 LOP3.LUT R5, R5, R22, RZ, 0x3c, !PT ;  /* 0x0000001605054212 */ /* 0x000fe400078e3cff */
[----:B------:R-:W-:Y:S01]  /*0c30*/  @P4 LOP3.LUT R4, R4, R21, RZ, 0x3c, !PT ;  /* 0x0000001504044212 */ /* 0x000fe200078e3cff */
[----:B------:R-:W4:Y:S04]  /*0c40*/  @P6 LDG.E R19, desc[UR4][R10.64+0x11c] ;  /* 0x00011c040a136981 */ /* 0x000f28000c1e1900 */
[----:B------:R-:W4:Y:S01]  /*0c50*/  @P6 LDG.E R22, desc[UR4][R10.64+0x120] ;  /* 0x000120040a166981 */ /* 0x000f22000c1e1900 */
[----:B------:R-:W-:-:S03]  /*0c60*/  @P5 LOP3.LUT R4, R4, R25, RZ, 0x3c, !PT ;  /* 0x0000001904045212 */ /* 0x000fc600078e3cff */
[----:B------:R-:W4:Y:S04]  /*0c70*/  @P6 LDG.E R21, desc[UR4][R10.64+0x124] ;  /* 0x000124040a156981 */ /* 0x000f28000c1e1900 */
[----:B------:R-:W4:Y:S01]  /*0c80*/  @P0 LDG.E R25, desc[UR4][R10.64+0x138] ;  /* 0x000138040a190981 */ /* 0x000f22000c1e1900 */
[----:B--2---:R-:W-:-:S03]  /*0c90*/  @P5 LOP3.LUT R3, R3, R24, RZ, 0x3c, !PT ;  /* 0x0000001803035212 */ /* 0x004fc600078e3cff */
[----:B------:R-:W2:Y:S01]  /*0ca0*/  @P0 LDG.E R24, desc[UR4][R10.64+0x12c] ;  /* 0x00012c040a180981 */ /* 0x000ea2000c1e1900 */
[----:B---3--:R-:W-:-:S03]  /*0cb0*/  @P4 LOP3.LUT R7, R7, R20, RZ, 0x3c, !PT ;  /* 0x0000001407074212 */ /* 0x008fc600078e3cff */
[----:B------:R-:W3:Y:S01]  /*0cc0*/  @P6 LDG.E R20, desc[UR4][R10.64+0x118] ;  /* 0x000118040a146981 */ /* 0x000ee2000c1e1900 */
[----:B------:R-:W-:-:S03]  /*0cd0*/  @P5 LOP3.LUT R5, R5, R18, RZ, 0x3c, !PT ;  /* 0x0000001205055212 */ /* 0x000fc600078e3cff */
[----:B------:R-:W2:Y:S01]  /*0ce0*/  @P6 LDG.E R18, desc[UR4][R10.64+0x128] ;  /* 0x000128040a126981 */ /* 0x000ea2000c1e1900 */
[----:B------:R-:W-:-:S03]  /*0cf0*/  @P5 LOP3.LUT R6, R6, R23, RZ, 0x3c, !PT ;  /* 0x0000001706065212 */ /* 0x000fc600078e3cff */
[----:B------:R-:W2:Y:S01]  /*0d00*/  @P0 LDG.E R23, desc[UR4][R10.64+0x130] ;  /* 0x000130040a170981 */ /* 0x000ea2000c1e1900 */
[----:B------:R-:W-:-:S03]  /*0d10*/  @P5 LOP3.LUT R7, R7, R26, RZ, 0x3c, !PT ;  /* 0x0000001a07075212 */ /* 0x000fc600078e3cff */
[----:B------:R-:W2:Y:S01]  /*0d20*/  @P0 LDG.E R26, desc[UR4][R10.64+0x134] ;  /* 0x000134040a1a0981 */ /* 0x000ea2000c1e1900 */
[----:B------:R-:W-:-:S05]  /*0d30*/  VIADD R17, R17, 0x10 ;  /* 0x0000001011117836 */ /* 0x000fca0000000000 */
[----:B------:R-:W-:Y:S02]  /*0d40*/  ISETP.NE.AND P1, PT, R17, 0x20, PT ;  /* 0x000000201100780c */ /* 0x000fe40003f25270 */
[----:B----4-:R-:W-:Y:S02]  /*0d50*/  @P6 LOP3.LUT R6, R6, R19, RZ, 0x3c, !PT ;  /* 0x0000001306066212 */ /* 0x010fe400078e3cff */
[----:B------:R-:W-:Y:S02]  /*0d60*/  @P6 LOP3.LUT R7, R7, R22, RZ, 0x3c, !PT ;  /* 0x0000001607076212 */ /* 0x000fe400078e3cff */
[----:B------:R-:W-:-:S04]  /*0d70*/  @P6 LOP3.LUT R4, R4, R21, RZ, 0x3c, !PT ;  /* 0x0000001504046212 */ /* 0x000fc800078e3cff */
[----:B------:R-:W-:Y:S02]  /*0d80*/  @P0 LOP3.LUT R4, R4, R25, RZ, 0x3c, !PT ;  /* 0x0000001904040212 */ /* 0x000fe400078e3cff */
[----:B---3--:R-:W-:Y:S02]  /*0d90*/  @P6 LOP3.LUT R3, R3, R20, RZ, 0x3c, !PT ;  /* 0x0000001403036212 */ /* 0x008fe400078e3cff */
[----:B--2---:R-:W-:Y:S02]  /*0da0*/  @P6 LOP3.LUT R5, R5, R18, RZ, 0x3c, !PT ;  /* 0x0000001205056212 */ /* 0x004fe400078e3cff */
[----:B------:R-:W-:Y:S02]  /*0db0*/  @P0 LOP3.LUT R3, R3, R24, RZ, 0x3c, !PT ;  /* 0x0000001803030212 */ /* 0x000fe400078e3cff */
[----:B------:R-:W-:Y:S02]  /*0dc0*/  @P0 LOP3.LUT R6, R6, R23, RZ, 0x3c, !PT ;  /* 0x0000001706060212 */ /* 0x000fe400078e3cff */
[----:B------:R-:W-:-:S02]  /*0dd0*/  @P0 LOP3.LUT R5, R5, R28, RZ, 0x3c, !PT ;  /* 0x0000001c05050212 */ /* 0x000fc400078e3cff */
[----:B------:R-:W-:Y:S01]  /*0de0*/  @P0 LOP3.LUT R7, R7, R26, RZ, 0x3c, !PT ;  /* 0x0000001a07070212 */ /* 0x000fe200078e3cff */
[----:B------:R-:W-:Y:S06]  /*0df0*/  @P1 BRA `(.L_x_4) ;  /* 0xfffffff400481947 */ /* 0x000fec000383ffff */
[----:B------:R-:W-:-:S05]  /*0e00*/  VIADD R15, R15, 0x1 ;  /* 0x000000010f0f7836 */ /* 0x000fca0000000000 */
[----:B------:R-:W-:-:S13]  /*0e10*/  ISETP.NE.AND P0, PT, R15, 0x5, PT ;  /* 0x000000050f00780c */ /* 0x000fda0003f05270 */
[----:B------:R-:W-:Y:S05]  /*0e20*/  @P0 BRA `(.L_x_5) ;  /* 0xfffffff400280947 */ /* 0x000fea000383ffff */
[----:B------:R-:W0:Y:S01]  /*0e30*/  LDC.64 R10, c[0x0][0x388] ;  /* 0x0000e200ff0a7b82 */ /* 0x000e220000000a00 */
[----:B------:R-:W-:Y:S01]  /*0e40*/  VIADD R14, R14, 0x1 ;  /* 0x000000010e0e7836 */ /* 0x000fe20000000000 */
[----:B------:R-:W-:-:S04]  /*0e50*/  LOP3.LUT R15, R2, 0x3, RZ, 0xc0, !PT ;  /* 0x00000003020f7812 */ /* 0x000fc800078ec0ff */
[----:B------:R-:W-:Y:S01]  /*0e60*/  ISETP.GE.U32.AND P0, PT, R14, R15, PT ;  /* 0x0000000f0e00720c */ /* 0x000fe20003f06070 */
[----:B0-----:R-:W-:-:S05]  /*0e70*/  IMAD.WIDE.U32 R10, R12, 0x30, R10 ;  /* 0x000000300c0a7825 */ /* 0x001fca00078e000a */
[----:B------:R0:W-:Y:S04]  /*0e80*/  STG.E desc[UR4][R10.64+0x4], R3 ;  /* 0x000004030a007986 */ /* 0x0001e8000c101904 */
[----:B------:R0:W-:Y:S04]  /*0e90*/  STG.E.64 desc[UR4][R10.64+0x8], R6 ;  /* 0x000008060a007986 */ /* 0x0001e8000c101b04 */
[----:B------:R0:W-:Y:S01]  /*0ea0*/  STG.E.64 desc[UR4][R10.64+0x10], R4 ;  /* 0x000010040a007986 */ /* 0x0001e2000c101b04 */
[----:B------:R-:W-:Y:S05]  /*0eb0*/  @!P0 BRA `(.L_x_6) ;  /* 0xfffffff000f48947 */ /* 0x000fea000383ffff */
.L_x_3:
[----:B------:R-:W-:Y:S05]  /*0ec0*/  BSYNC.RECONVERGENT B1 ;  /* 0x0000000000017941 */ /* 0x000fea0003800200 */
.L_x_2:
[----:B------:R-:W-:Y:S01]  /*0ed0*/  ISETP.GT.U32.AND P0, PT, R2, 0x3, PT ;  /* 0x000000030200780c */ /* 0x000fe20003f04070 */
[----:B------:R-:W-:Y:S01]  /*0ee0*/  VIADD R0, R0, 0x1 ;  /* 0x0000000100007836 */ /* 0x000fe20000000000 */
[--C-:B------:R-:W-:Y:S02]  /*0ef0*/  SHF.R.U64 R2, R2, 0x2, R13.reuse ;  /* 0x0000000202027819 */ /* 0x100fe4000000120d */
[----:B------:R-:W-:Y:S02]  /*0f00*/  ISETP.GT.U32.AND.EX P0, PT, R13, RZ, PT, P0 ;  /* 0x000000ff0d00720c */ /* 0x000fe40003f04100 */
[----:B------:R-:W-:-:S11]  /*0f10*/  SHF.R.U32.HI R13, RZ, 0x2, R13 ;  /* 0x00000002ff0d7819 */ /* 0x000fd6000001160d */
[----:B------:R-:W-:Y:S05]  /*0f20*/  @P0 BRA `(.L_x_7) ;  /* 0xfffffff000b80947 */ /* 0x000fea000383ffff */
.L_x_1:
[----:B------:R-:W-:Y:S05]  /*0f30*/  BSYNC.RECONVERGENT B0 ;  /* 0x0000000000007941 */ /* 0x000fea0003800200 */
.L_x_0:
[----:B0-----:R-:W0:Y:S01]  /*0f40*/  LDC.64 R8, c[0x0][0x388] ;  /* 0x0000e200ff087b82 */ /* 0x001e220000000a00 */
[----:B------:R-:W-:-:S07]  /*0f50*/  IMAD.MOV.U32 R11, RZ, RZ, RZ ;  /* 0x000000ffff0b7224 */ /* 0x000fce00078e00ff */
[----:B------:R-:W1:Y:S01]  /*0f60*/  LDC R0, c[0x0][0x390] ;  /* 0x0000e400ff007b82 */ /* 0x000e620000000800 */
[----:B0-----:R-:W-:-:S05]  /*0f70*/  IMAD.WIDE.U32 R8, R12, 0x30, R8 ;  /* 0x000000300c087825 */ /* 0x001fca00078e0008 */
[----:B------:R0:W-:Y:S01]  /*0f80*/  STG.E.64 desc[UR4][R8.64+0x18], RZ ;  /* 0x000018ff08007986 */ /* 0x0001e2000c101b04 */
[----:B-1----:R-:W-:-:S03]  /*0f90*/  ISETP.GE.AND P0, PT, R0, 0x1, PT ;  /* 0x000000010000780c */ /* 0x002fc60003f06270 */
[----:B------:R0:W-:Y:S04]  /*0fa0*/  STG.E desc[UR4][R8.64+0x20], RZ ;  /* 0x000020ff08007986 */ /* 0x0001e8000c101904 */
[----:B------:R0:W-:Y:S06]  /*0fb0*/  STG.E.64 desc[UR4][R8.64+0x28], RZ ;  /* 0x000028ff08007986 */ /* 0x0001ec000c101b04 */
[----:B------:R-:W-:Y:S05]  /*0fc0*/  @!P0 BRA `(.L_x_8) ;  /* 0x0000000800748947 */ /* 0x000fea0003800000 */
[C---:B------:R-:W-:Y:S01]  /*0fd0*/  ISETP.GE.U32.AND P0, PT, R0.reuse, 0x4, PT ;  /* 0x000000040000780c */ /* 0x040fe20003f06070 */
[----:B------:R-:W-:Y:S01]  /*0fe0*/  IMAD.MOV.U32 R10, RZ, RZ, RZ ;  /* 0x000000ffff0a7224 */ /* 0x000fe200078e00ff */
[----:B------:R-:W-:Y:S01]  /*0ff0*/  LOP3.LUT R2, R0, 0x3, RZ, 0xc0, !PT ;  /* 0x0000000300027812 */ /* 0x000fe200078ec0ff */
[----:B------:R-:W-:-:S10]  /*1000*/  IMAD.MOV.U32 R11, RZ, RZ, 0x3198c20f ;  /* 0x3198c20fff0b7424 */ /* 0x000fd400078e00ff */
[----:B------:R-:W-:Y:S05]  /*1010*/  @!P0 BRA `(.L_x_9) ;  /* 0x0000000400a08947 */ /* 0x000fea0003800000 */
[----:B------:R-:W-:Y:S01]  /*1020*/  LOP3.LUT R11, R0, 0x7ffffffc, RZ, 0xc0, !PT ;  /* 0x7ffffffc000b7812 */ /* 0x000fe200078ec0ff */
[----:B------:R-:W-:Y:S02]  /*1030*/  IMAD.MOV.U32 R10, RZ, RZ, RZ ;  /* 0x000000ffff0a7224 */ /* 0x000fe400078e00ff */
[----:B------:R-:W-:Y:S02]  /*1040*/  IMAD.MOV.U32 R14, RZ, RZ, 0x31c50037 ;  /* 0x31c50037ff0e7424 */ /* 0x000fe400078e00ff */
[----:B------:R-:W-:-:S07]  /*1050*/  IMAD.MOV R11, RZ, RZ, -R11 ;  /* 0x000000ffff0b7224 */ /* 0x000fce00078e0a0b */
.L_x_10:
[----:B------:R-:W-:Y:S01]  /*1060*/  SHF.R.U32.HI R16, RZ, 0x2, R3 ;  /* 0x00000002ff107819 */ /* 0x000fe20000011603 */
[----:B------:R-:W-:Y:S01]  /*1070*/  VIADD R11, R11, 0x4 ;  /* 0x000000040b0b7836 */ /* 0x000fe20000000000 */
[----:B------:R-:W-:Y:S02]  /*1080*/  SHF.R.U32.HI R15, RZ, 0x2, R6 ;  /* 0x00000002ff0f7819 */ /* 0x000fe40000011606 */
[----:B------:R-:W-:Y:S01]  /*1090*/  LOP3.LUT R16, R16, R3, RZ, 0x3c, !PT ;  /* 0x0000000310107212 */ /* 0x000fe200078e3cff */
[----:B------:R-:W-:Y:S01]  /*10a0*/  IMAD.SHL.U32 R3, R5, 0x10, RZ ;  /* 0x0000001005037824 */ /* 0x000fe200078e00ff */
[----:B------:R-:W-:-:S03]  /*10b0*/  LOP3.LUT R15, R15, R6, RZ, 0x3c, !PT ;  /* 0x000000060f0f7212 */ /* 0x000fc600078e3cff */
[----:B------:R-:W-:-:S05]  /*10c0*/  IMAD.SHL.U32 R13, R16, 0x2, RZ ;  /* 0x00000002100d7824 */ /* 0x000fca00078e00ff */
[----:B------:R-:W-:Y:S01]  /*10d0*/  LOP3.LUT R16, R16, R13, R3, 0x96, !PT ;  /* 0x0000000d10107212 */ /* 0x000fe200078e9603 */
[----:B------:R-:W-:-:S03]  /*10e0*/  IMAD.SHL.U32 R3, R15, 0x2, RZ ;  /* 0x000000020f037824 */ /* 0x000fc600078e00ff */
[----:B------:R-:W-:Y:S02]  /*10f0*/  LOP3.LUT R13, R16, R5, RZ, 0x3c, !PT ;  /* 0x00000005100d7212 */ /* 0x000fe400078e3cff */
[----:B------:R-:W-:-:S03]  /*1100*/  SHF.R.U32.HI R16, RZ, 0x2, R7 ;  /* 0x00000002ff107819 */ /* 0x000fc60000011607 */
[----:B------:R-:W-:Y:S01]  /*1110*/  IMAD.SHL.U32 R6, R13, 0x10, RZ ;  /* 0x000000100d067824 */ /* 0x000fe200078e00ff */
[----:B------:R-:W-:-:S04]  /*1120*/  LOP3.LUT R16, R16, R7, RZ, 0x3c, !PT ;  /* 0x0000000710107212 */ /* 0x000fc800078e3cff */
[----:B------:R-:W-:Y:S02]  /*1130*/  LOP3.LUT R6, R15, R3, R6, 0x96, !PT ;  /* 0x000000030f067212 */ /* 0x000fe400078e9606 */
[----:B------:R-:W-:Y:S02]  /*1140*/  SHF.R.U32.HI R15, RZ, 0x2, R4 ;  /* 0x00000002ff0f7819 */ /* 0x000fe40000011604 */
[----:B------:R-:W-:Y:S01]  /*1150*/  LOP3.LUT R7, R6, R13, RZ, 0x3c, !PT ;  /* 0x0000000d06077212 */ /* 0x000fe200078e3cff */
[----:B------:R-:W-:Y:S01]  /*1160*/  IMAD.SHL.U32 R6, R16, 0x2, RZ ;  /* 0x0000000210067824 */ /* 0x000fe200078e00ff */
[----:B------:R-:W-:Y:S02]  /*1170*/  LOP3.LUT R4, R15, R4, RZ, 0x3c, !PT ;  /* 0x000000040f047212 */ /* 0x000fe400078e3cff */
[----:B------:R-:W-:Y:S01]  /*1180*/  SHF.R.U32.HI R20, RZ, 0x2, R7 ;  /* 0x00000002ff147819 */ /* 0x000fe20000011607 */
[----:B------:R-:W-:-:S03]  /*1190*/  IMAD.SHL.U32 R3, R7, 0x10, RZ ;  /* 0x0000001007037824 */ /* 0x000fc600078e00ff */
[-C--:B------:R-:W-:Y:S02]  /*11a0*/  LOP3.LUT R20, R20, R7.reuse, RZ, 0x3c, !PT ;  /* 0x0000000714147212 */ /* 0x080fe400078e3cff */
        /* <DEDUP_REMOVED lines=8> */
[----:B------:R-:W-:Y:S01]  /*1230*/  LOP3.LUT R6, R4, R6, R3, 0x96, !PT ;  /* 0x0000000604067212 */ /* 0x000fe200078e9603 */
[----:B------:R-:W-:Y:S02]  /*1240*/  IMAD.SHL.U32 R4, R16, 0x2, RZ ;  /* 0x0000000210047824 */ /* 0x000fe400078e00ff */
[----:B------:R-:W-:Y:S01]  /*1250*/  IMAD.SHL.U32 R23, R22, 0x2, RZ ;  /* 0x0000000216177824 */ /* 0x000fe200078e00ff */
[----:B------:R-:W-:Y:S02]  /*1260*/  LOP3.LUT R3, R6, R15, RZ, 0x3c, !PT ;  /* 0x0000000f06037212 */ /* 0x000fe400078e3cff */
[----:B------:R-:W-:-:S03]  /*1270*/  SHF.R.U32.HI R6, RZ, 0x2, R13 ;  /* 0x00000002ff067819 */ /* 0x000fc6000001160d */
[----:B------:R-:W-:Y:S01]  /*1280*/  IMAD.SHL.U32 R5, R3, 0x10, RZ ;  /* 0x0000001003057824 */ /* 0x000fe200078e00ff */
[----:B------:R-:W-:-:S04]  /*1290*/  LOP3.LUT R17, R6, R13, RZ, 0x3c, !PT ;  /* 0x0000000d06117212 */ /* 0x000fc800078e3cff */
[----:B------:R-:W-:Y:S01]  /*12a0*/  LOP3.LUT R4, R16, R4, R5, 0x96, !PT ;  /* 0x0000000410047212 */ /* 0x000fe200078e9605 */
[----:B------:R-:W-:Y:S02]  /*12b0*/  IMAD.SHL.U32 R18, R17, 0x2, RZ ;  /* 0x0000000211127824 */ /* 0x000fe400078e00ff */
[----:B------:R-:W-:Y:S01]  /*12c0*/  VIADD R16, R14, 0xffd3c1d8 ;  /* 0xffd3c1d80e107836 */ /* 0x000fe20000000000 */
[----:B------:R-:W-:-:S04]  /*12d0*/  LOP3.LUT R6, R4, R3, RZ, 0x3c, !PT ;  /* 0x0000000304067212 */ /* 0x000fc800078e3cff */
[----:B------:R-:W-:Y:S01]  /*12e0*/  IADD3 R5, PT, PT, R16, 0xb0f8a, R7 ;  /* 0x000b0f8a10057810 */ /* 0x000fe20007ffe007 */
[----:B------:R-:W-:Y:S01]  /*12f0*/  IMAD.SHL.U32 R4, R6, 0x10, RZ ;  /* 0x0000001006047824 */ /* 0x000fe200078e00ff */
[----:B------:R-:W-:-:S04]  /*1300*/  IADD3 R19, PT, PT, R16, 0x161f14, R3 ;  /* 0x00161f1410137810 */ /* 0x000fc80007ffe003 */
[----:B------:R-:W-:Y:S02]  /*1310*/  LOP3.LUT R17, R17, R18, R4, 0x96, !PT ;  /* 0x0000001211117212 */ /* 0x000fe400078e9604 */
[----:B------:R-:W-:Y:S01]  /*1320*/  IADD3 R4, PT, PT, R16, 0x587c5, R13 ;  /* 0x000587c510047810 */ /* 0x000fe20007ffe00d */
[----:B------:R-:W-:Y:S01]  /*1330*/  IMAD.MOV.U32 R13, RZ, RZ, 0x2f800000 ;  /* 0x2f800000ff0d7424 */ /* 0x000fe200078e00ff */
[----:B------:R-:W-:Y:S01]  /*1340*/  LOP3.LUT R7, R17, R6, RZ, 0x3c, !PT ;  /* 0x0000000611077212 */ /* 0x000fe200078e3cff */
[----:B------:R-:W-:Y:S01]  /*1350*/  IMAD.SHL.U32 R17, R20, 0x2, RZ ;  /* 0x0000000214117824 */ /* 0x000fe200078e00ff */
[----:B------:R-:W-:Y:S02]  /*1360*/  I2FP.F32.U32 R18, R5 ;  /* 0x0000000500127245 */ /* 0x000fe40000201000 */
[----:B------:R-:W-:Y:S01]  /*1370*/  I2FP.F32.U32 R4, R4 ;  /* 0x0000000400047245 */ /* 0x000fe20000201000 */
[----:B------:R-:W-:Y:S02]  /*1380*/  IMAD.SHL.U32 R5, R7, 0x10, RZ ;  /* 0x0000001007057824 */ /* 0x000fe400078e00ff */
[----:B------:R-:W-:-:S03]  /*1390*/  FFMA R18, R18, R13, 1.1641532182693481445e-10 ;  /* 0x2f00000012127423 */ /* 0x000fc6000000000d */
[----:B------:R-:W-:Y:S01]  /*13a0*/  LOP3.LUT R20, R20, R17, R5, 0x96, !PT ;  /* 0x0000001114147212 */ /* 0x000fe200078e9605 */
[----:B------:R-:W-:Y:S01]  /*13b0*/  FFMA R5, R4, R13, 1.1641532182693481445e-10 ;  /* 0x2f00000004057423 */ /* 0x000fe2000000000d */
[----:B------:R-:W-:Y:S01]  /*13c0*/  FMUL R18, R18, R18 ;  /* 0x0000001212127220 */ /* 0x000fe20000400000 */
[----:B------:R-:W-:Y:S02]  /*13d0*/  IADD3 R17, PT, PT, R16, 0x10974f, R15 ;  /* 0x0010974f10117810 */ /* 0x000fe40007ffe00f */
[----:B------:R-:W-:Y:S01]  /*13e0*/  LOP3.LUT R4, R20, R7, RZ, 0x3c, !PT ;  /* 0x0000000714047212 */ /* 0x000fe200078e3cff */
[----:B------:R-:W-:Y:S01]  /*13f0*/  FFMA R15, R5, R5, R18 ;  /* 0x00000005050f7223 */ /* 0x000fe20000000012 */
[----:B------:R-:W-:Y:S02]  /*1400*/  I2FP.F32.U32 R20, R19 ;  /* 0x0000001300147245 */ /* 0x000fe40000201000 */
[----:B------:R-:W-:Y:S01]  /*1410*/  I2FP.F32.U32 R18, R17 ;  /* 0x0000001100127245 */ /* 0x000fe20000201000 */
[----:B------:R-:W-:Y:S01]  /*1420*/  IMAD.SHL.U32 R21, R4, 0x10, RZ ;  /* 0x0000001004157824 */ /* 0x000fe200078e00ff */
[----:B------:R-:W-:Y:S01]  /*1430*/  IADD3 R17, PT, PT, R16, 0x212e9e, R7 ;  /* 0x00212e9e10117810 */ /* 0x000fe20007ffe007 */
[-C--:B------:R-:W-:Y:S01]  /*1440*/  FFMA R20, R20, R13.reuse, 1.1641532182693481445e-10 ;  /* 0x2f00000014147423 */ /* 0x080fe2000000000d */
[----:B------:R-:W-:Y:S01]  /*1450*/  IADD3 R5, PT, PT, R16, 0x1ba6d9, R6 ;  /* 0x001ba6d910057810 */ /* 0x000fe20007ffe006 */
[----:B------:R-:W-:Y:S01]  /*1460*/  FFMA R18, R18, R13, 1.1641532182693481445e-10 ;  /* 0x2f00000012127423 */ /* 0x000fe2000000000d */
[----:B------:R-:W-:-:S02]  /*1470*/  LOP3.LUT R21, R22, R23, R21, 0x96, !PT ;  /* 0x0000001716157212 */ /* 0x000fc400078e9615 */
[----:B------:R-:W-:Y:S01]  /*1480*/  I2FP.F32.U32 R22, R17 ;  /* 0x0000001100167245 */ /* 0x000fe20000201000 */
[----:B------:R-:W-:Y:S01]  /*1490*/  FMUL R17, R20, R20 ;  /* 0x0000001414117220 */ /* 0x000fe20000400000 */
[----:B------:R-:W-:Y:S02]  /*14a0*/  I2FP.F32.U32 R20, R5 ;  /* 0x0000000500147245 */ /* 0x000fe40000201000 */
[----:B------:R-:W-:Y:S01]  /*14b0*/  FSETP.GTU.AND P0, PT, R15, 1, PT ;  /* 0x3f8000000f00780b */ /* 0x000fe20003f0c000 */
[-C--:B------:R-:W-:Y:S01]  /*14c0*/  FFMA R22, R22, R13.reuse, 1.1641532182693481445e-10 ;  /* 0x2f00000016167423 */ /* 0x080fe2000000000d */
[----:B------:R-:W-:Y:S01]  /*14d0*/  LOP3.LUT R5, R21, R4, RZ, 0x3c, !PT ;  /* 0x0000000415057212 */ /* 0x000fe200078e3cff */
[----:B------:R-:W-:Y:S01]  /*14e0*/  FFMA R17, R18, R18, R17 ;  /* 0x0000001212117223 */ /* 0x000fe20000000011 */
[----:B------:R-:W-:Y:S01]  /*14f0*/  FFMA R20, R20, R13, 1.1641532182693481445e-10 ;  /* 0x2f00000014147423 */ /* 0x000fe2000000000d */
[----:B------:R-:W-:Y:S01]  /*1500*/  FMUL R15, R22, R22 ;  /* 0x00000016160f7220 */ /* 0x000fe20000400000 */
[----:B------:R-:W-:Y:S01]  /*1510*/  IADD3 R16, PT, PT, R16, 0x26b663, R4 ;  /* 0x0026b66310107810 */ /* 0x000fe20007ffe004 */
[----:B------:R-:W-:Y:S01]  /*1520*/  IMAD.IADD R18, R5, 0x1, R14 ;  /* 0x0000000105127824 */ /* 0x000fe200078e020e */
[----:B------:R-:W-:Y:S01]  /*1530*/  FSETP.GTU.AND P1, PT, R17, 1, PT ;  /* 0x3f8000001100780b */ /* 0x000fe20003f2c000 */
[----:B------:R-:W-:Y:S01]  /*1540*/  FFMA R15, R20, R20, R15 ;  /* 0x00000014140f7223 */ /* 0x000fe2000000000f */
[----:B------:R-:W-:Y:S01]  /*1550*/  VIADD R17, R10, 0x1 ;  /* 0x000000010a117836 */ /* 0x000fe20000000000 */
[----:B------:R-:W-:-:S02]  /*1560*/  I2FP.F32.U32 R16, R16 ;  /* 0x0000001000107245 */ /* 0x000fc40000201000 */
[----:B------:R-:W-:Y:S01]  /*1570*/  I2FP.F32.U32 R18, R18 ;  /* 0x0000001200127245 */ /* 0x000fe20000201000 */
[----:B------:R-:W-:Y:S01]  /*1580*/  @P0 IMAD.MOV R17, RZ, RZ, R10 ;  /* 0x000000ffff110224 */ /* 0x000fe200078e020a */
[----:B------:R-:W-:Y:S01]  /*1590*/  FSETP.GTU.AND P0, PT, R15, 1, PT ;  /* 0x3f8000000f00780b */ /* 0x000fe20003f0c000 */
[-C--:B------:R-:W-:Y:S02]  /*15a0*/  FFMA R16, R16, R13.reuse, 1.1641532182693481445e-10 ;  /* 0x2f00000010107423 */ /* 0x080fe4000000000d */
[----:B------:R-:W-:Y:S01]  /*15b0*/  FFMA R18, R18, R13, 1.1641532182693481445e-10 ;  /* 0x2f00000012127423 */ /* 0x000fe2000000000d */
[----:B------:R-:W-:Y:S02]  /*15c0*/  VIADD R10, R17, 0x1 ;  /* 0x00000001110a7836 */ /* 0x000fe40000000000 */
[----:B------:R-:W-:Y:S02]  /*15d0*/  @P1 IMAD.MOV R10, RZ, RZ, R17 ;  /* 0x000000ffff0a1224 */ /* 0x000fe400078e0211 */
[----:B------:R-:W-:-:S02]  /*15e0*/  FMUL R13, R18, R18 ;  /* 0x00000012120d7220 */ /* 0x000fc40000400000 */
[----:B------:R-:W-:Y:S02]  /*15f0*/  VIADD R15, R10, 0x1 ;  /* 0x000000010a0f7836 */ /* 0x000fe40000000000 */
[----:B------:R-:W-:Y:S01]  /*1600*/  FFMA R13, R16, R16, R13 ;  /* 0x00000010100d7223 */ /* 0x000fe2000000000d */
[----:B------:R-:W-:Y:S01]  /*1610*/  @P0 IMAD.MOV R15, RZ, RZ, R10 ;  /* 0x000000ffff0f0224 */ /* 0x000fe200078e020a */
[----:B------:R-:W-:-:S03]  /*1620*/  ISETP.NE.AND P0, PT, R11, RZ, PT ;  /* 0x000000ff0b00720c */ /* 0x000fc60003f05270 */
[----:B------:R-:W-:Y:S01]  /*1630*/  FSETP.GTU.AND P1, PT, R13, 1, PT ;  /* 0x3f8000000d00780b */ /* 0x000fe20003f2c000 */
[----:B------:R-:W-:Y:S02]  /*1640*/  VIADD R10, R15, 0x1 ;  /* 0x000000010f0a7836 */ /* 0x000fe40000000000 */
[----:B------:R-:W-:Y:S02]  /*1650*/  IMAD.MOV.U32 R13, RZ, RZ, R14 ;  /* 0x000000ffff0d7224 */ /* 0x000fe400078e000e */
[----:B------:R-:W-:-:S08]  /*1660*/  VIADD R14, R14, 0x2c3e28 ;  /* 0x002c3e280e0e7836 */ /* 0x000fd00000000000 */
[----:B------:R-:W-:Y:S01]  /*1670*/  @P1 IMAD.MOV R10, RZ, RZ, R15 ;  /* 0x000000ffff0a1224 */ /* 0x000fe200078e020f */
[----:B------:R-:W-:Y:S06]  /*1680*/  @P0 BRA `(.L_x_10) ;  /* 0xfffffff800740947 */ /* 0x000fec000383ffff */
[----:B------:R-:W-:-:S07]  /*1690*/  IMAD.MOV.U32 R11, RZ, RZ, R13 ;  /* 0x000000ffff0b7224 */ /* 0x000fce00078e000d */
.L_x_9:
[----:B------:R-:W-:-:S13]  /*16a0*/  ISETP.NE.AND P0, PT, R2, RZ, PT ;  /* 0x000000ff0200720c */ /* 0x000fda0003f05270 */
[----:B------:R-:W-:Y:S05]  /*16b0*/  @!P0 BRA `(.L_x_11) ;  /* 0x00000000009c8947 */ /* 0x000fea0003800000 */
[----:B------:R-:W-:Y:S02]  /*16c0*/  IMAD.MOV.U32 R13, RZ, RZ, R3 ;  /* 0x000000ffff0d7224 */ /* 0x000fe400078e0003 */
[----:B------:R-:W-:Y:S02]  /*16d0*/  VIADD R3, R11, 0xb0f8a ;  /* 0x000b0f8a0b037836 */ /* 0x000fe40000000000 */
[----:B------:R-:W-:Y:S02]  /*16e0*/  IMAD.MOV R2, RZ, RZ, -R2 ;  /* 0x000000ffff027224 */ /* 0x000fe400078e0a02 */
[----:B------:R-:W-:-:S07]  /*16f0*/  IMAD.MOV.U32 R11, RZ, RZ, R6 ;  /* 0x000000ffff0b7224 */ /* 0x000fce00078e0006 */
.L_x_12:
[----:B------:R-:W-:Y:S01]  /*1700*/  SHF.R.U32.HI R6, RZ, 0x2, R13 ;  /* 0x00000002ff067819 */ /* 0x000fe2000001160d */
[----:B------:R-:W-:Y:S01]  /*1710*/  IMAD.SHL.U32 R14, R5, 0x10, RZ ;  /* 0x00000010050e7824 */ /* 0x000fe200078e00ff */
[----:B------:R-:W-:Y:S01]  /*1720*/  SHF.R.U32.HI R16, RZ, 0x2, R11 ;  /* 0x00000002ff107819 */ /* 0x000fe2000001160b */
[----:B------:R-:W-:Y:S01]  /*1730*/  VIADD R2, R2, 0x1 ;  /* 0x0000000102027836 */ /* 0x000fe20000000000 */
[----:B------:R-:W-:Y:S01]  /*1740*/  LOP3.LUT R6, R6, R13, RZ, 0x3c, !PT ;  /* 0x0000000d06067212 */ /* 0x000fe200078e3cff */
[----:B------:R-:W-:Y:S01]  /*1750*/  VIADD R15, R10, 0x1 ;  /* 0x000000010a0f7836 */ /* 0x000fe20000000000 */
[----:B------:R-:W-:Y:S02]  /*1760*/  LOP3.LUT R16, R16, R11, RZ, 0x3c, !PT ;  /* 0x0000000b10107212 */ /* 0x000fe400078e3cff */
[----:B------:R-:W-:Y:S01]  /*1770*/  ISETP.NE.AND P1, PT, R2, RZ, PT ;  /* 0x000000ff0200720c */ /* 0x000fe20003f25270 */
[----:B------:R-:W-:-:S05]  /*1780*/  IMAD.SHL.U32 R13, R6, 0x2, RZ ;  /* 0x00000002060d7824 */ /* 0x000fca00078e00ff */
[----:B------:R-:W-:Y:S01]  /*1790*/  LOP3.LUT R14, R6, R13, R14, 0x96, !PT ;  /* 0x0000000d060e7212 */ /* 0x000fe200078e960e */
[----:B------:R-:W-:Y:S02]  /*17a0*/  IMAD.MOV.U32 R6, RZ, RZ, R4 ;  /* 0x000000ffff067224 */ /* 0x000fe400078e0004 */
[----:B------:R-:W-:Y:S01]  /*17b0*/  IMAD.SHL.U32 R13, R16, 0x2, RZ ;  /* 0x00000002100d7824 */ /* 0x000fe200078e00ff */
[----:B------:R-:W-:-:S05]  /*17c0*/  LOP3.LUT R4, R14, R5, RZ, 0x3c, !PT ;  /* 0x000000050e047212 */ /* 0x000fca00078e3cff */
[----:B------:R-:W-:-:S05]  /*17d0*/  IMAD.SHL.U32 R11, R4, 0x10, RZ ;  /* 0x00000010040b7824 */ /* 0x000fca00078e00ff */
[----:B------:R-:W-:Y:S01]  /*17e0*/  LOP3.LUT R11, R16, R13, R11, 0x96, !PT ;  /* 0x0000000d100b7212 */ /* 0x000fe200078e960b */
[----:B------:R-:W-:-:S03]  /*17f0*/  IMAD.MOV.U32 R16, RZ, RZ, 0x2f800000 ;  /* 0x2f800000ff107424 */ /* 0x000fc600078e00ff */
[----:B------:R-:W-:Y:S02]  /*1800*/  LOP3.LUT R14, R11, R4, RZ, 0x3c, !PT ;  /* 0x000000040b0e7212 */ /* 0x000fe400078e3cff */
[----:B------:R-:W-:-:S03]  /*1810*/  IADD3 R11, PT, PT, R3, -0x587c5, R4 ;  /* 0xfffa783b030b7810 */ /* 0x000fc60007ffe004 */
[----:B------:R-:W-:Y:S01]  /*1820*/  IMAD.IADD R13, R14, 0x1, R3 ;  /* 0x000000010e0d7824 */ /* 0x000fe200078e0203 */
[----:B------:R-:W-:Y:S01]  /*1830*/  I2FP.F32.U32 R11, R11 ;  /* 0x0000000b000b7245 */ /* 0x000fe20000201000 */
[----:B------:R-:W-:-:S03]  /*1840*/  VIADD R3, R3, 0xb0f8a ;  /* 0x000b0f8a03037836 */ /* 0x000fc60000000000 */
[----:B------:R-:W-:Y:S01]  /*1850*/  I2FP.F32.U32 R13, R13 ;  /* 0x0000000d000d7245 */ /* 0x000fe20000201000 */
[----:B------:R-:W-:-:S04]  /*1860*/  FFMA R11, R11, R16, 1.1641532182693481445e-10 ;  /* 0x2f0000000b0b7423 */ /* 0x000fc80000000010 */
[----:B------:R-:W-:-:S04]  /*1870*/  FFMA R13, R13, R16, 1.1641532182693481445e-10 ;  /* 0x2f0000000d0d7423 */ /* 0x000fc80000000010 */
[----:B------:R-:W-:Y:S01]  /*1880*/  FMUL R16, R13, R13 ;  /* 0x0000000d0d107220 */ /* 0x000fe20000400000 */
[----:B------:R-:W-:Y:S02]  /*1890*/  IMAD.MOV.U32 R13, RZ, RZ, R7 ;  /* 0x000000ffff0d7224 */ /* 0x000fe400078e0007 */
[----:B------:R-:W-:Y:S02]  /*18a0*/  IMAD.MOV.U32 R7, RZ, RZ, R5 ;  /* 0x000000ffff077224 */ /* 0x000fe400078e0005 */
[----:B------:R-:W-:Y:S01]  /*18b0*/  FFMA R16, R11, R11, R16 ;  /* 0x0000000b0b107223 */ /* 0x000fe20000000010 */
[----:B------:R-:W-:Y:S02]  /*18c0*/  IMAD.MOV.U32 R11, RZ, RZ, R6 ;  /* 0x000000ffff0b7224 */ /* 0x000fe400078e0006 */
[----:B------:R-:W-:Y:S02]  /*18d0*/  IMAD.MOV.U32 R5, RZ, RZ, R14 ;  /* 0x000000ffff057224 */ /* 0x000fe400078e000e */
[----:B------:R-:W-:-:S13]  /*18e0*/  FSETP.GTU.AND P0, PT, R16, 1, PT ;  /* 0x3f8000001000780b */ /* 0x000fda0003f0c000 */
[----:B------:R-:W-:-:S04]  /*18f0*/  @P0 IMAD.MOV R15, RZ, RZ, R10 ;  /* 0x000000ffff0f0224 */ /* 0x000fc800078e020a */
[----:B------:R-:W-:Y:S01]  /*1900*/  IMAD.MOV.U32 R10, RZ, RZ, R15 ;  /* 0x000000ffff0a7224 */ /* 0x000fe200078e000f */
[----:B------:R-:W-:Y:S06]  /*1910*/  @P1 BRA `(.L_x_12) ;  /* 0xfffffffc00781947 */ /* 0x000fec000383ffff */
[----:B------:R-:W-:-:S07]  /*1920*/  IMAD.MOV.U32 R3, RZ, RZ, R13 ;  /* 0x000000ffff037224 */ /* 0x000fce00078e000d */
.L_x_11:
[----:B------:R-:W-:Y:S01]  /*1930*/  IMAD.MOV.U32 R11, RZ, RZ, 0x3198c20f ;  /* 0x3198c20fff0b7424 */ /* 0x000fe200078e00ff */
[----:B------:R1:W-:Y:S01]  /*1940*/  STG.E.64 desc[UR4][R8.64+0x8], R6 ;  /* 0x0000080608007986 */ /* 0x0003e2000c101b04 */
[----:B------:R-:W-:Y:S02]  /*1950*/  I2FP.F32.U32 R10, R10 ;  /* 0x0000000a000a7245 */ /* 0x000fe40000201000 */
[----:B------:R-:W-:Y:S01]  /*1960*/  IMAD R2, R0, 0xb0f8a, R11 ;  /* 0x000b0f8a00027824 */ /* 0x000fe200078e020b */
[----:B------:R1:W-:Y:S02]  /*1970*/  STG.E.64 desc[UR4][R8.64+0x10], R4 ;  /* 0x0000100408007986 */ /* 0x0003e4000c101b04 */
[----:B------:R-:W-:Y:S02]  /*1980*/  FMUL R11, R10, 4 ;  /* 0x408000000a0b7820 */ /* 0x000fe40000400000 */
[----:B------:R1:W-:Y:S05]  /*1990*/  STG.E.64 desc[UR4][R8.64], R2 ;  /* 0x0000000208007986 */ /* 0x0003ea000c101b04 */
.L_x_8:
[----:B-1----:R-:W-:Y:S01]  /*19a0*/  I2FP.F32.S32 R4, R0 ;  /* 0x0000000000047245 */ /* 0x002fe20000201400 */
[----:B------:R-:W-:Y:S03]  /*19b0*/  BSSY.RECONVERGENT B0, `(.L_x_13) ;  /* 0x000000d000007945 */ /* 0x000fe60003800200 */
[----:B------:R-:W1:Y:S08]  /*19c0*/  MUFU.RCP R3, R4 ;  /* 0x0000000400037308 */ /* 0x000e700000001000 */
[----:B------:R-:W2:Y:S01]  /*19d0*/  FCHK P0, R11, R4 ;  /* 0x000000040b007302 */ /* 0x000ea20000000000 */
[----:B-1----:R-:W-:-:S04]  /*19e0*/  FFMA R0, -R4, R3, 1 ;  /* 0x3f80000004007423 */ /* 0x002fc80000000103 */
[----:B------:R-:W-:-:S04]  /*19f0*/  FFMA R0, R3, R0, R3 ;  /* 0x0000000003007223 */ /* 0x000fc80000000003 */
[----:B------:R-:W-:-:S04]  /*1a00*/  FFMA R3, R0, R11, RZ ;  /* 0x0000000b00037223 */ /* 0x000fc800000000ff */
[----:B------:R-:W-:-:S04]  /*1a10*/  FFMA R2, -R4, R3, R11 ;  /* 0x0000000304027223 */ /* 0x000fc8000000010b */
[----:B------:R-:W-:Y:S01]  /*1a20*/  FFMA R5, R0, R2, R3 ;  /* 0x0000000200057223 */ /* 0x000fe20000000003 */
[----:B--2---:R-:W-:Y:S06]  /*1a30*/  @!P0 BRA `(.L_x_14) ;  /* 0x0000000000108947 */ /* 0x004fec0003800000 */
[----:B------:R-:W-:Y:S01]  /*1a40*/  IMAD.MOV.U32 R3, RZ, RZ, R11 ;  /* 0x000000ffff037224 */ /* 0x000fe200078e000b */
[----:B------:R-:W-:-:S07]  /*1a50*/  MOV R2, 0x1a70 ;  /* 0x00001a7000027802 */ /* 0x000fce0000000f00 */
[----:B0-----:R-:W-:Y:S05]  /*1a60*/  CALL.REL.NOINC `($__internal_0_$__cuda_sm3x_div_rn_noftz_f32_slowpath) ;  /* 0x00000000001c7944 */ /* 0x001fea0003c00000 */
[----:B------:R-:W-:-:S07]  /*1a70*/  IMAD.MOV.U32 R5, RZ, RZ, R0 ;  /* 0x000000ffff057224 */ /* 0x000fce00078e0000 */
.L_x_14:
[----:B------:R-:W-:Y:S05]  /*1a80*/  BSYNC.RECONVERGENT B0 ;  /* 0x0000000000007941 */ /* 0x000fea0003800200 */
.L_x_13:
[----:B------:R-:W1:Y:S02]  /*1a90*/  LDCU.64 UR6, c[0x0][0x380] ;  /* 0x00007000ff0677ac */ /* 0x000e640008000a00 */
[----:B-1----:R-:W-:-:S04]  /*1aa0*/  LEA R2, P0, R12, UR6, 0x2 ;  /* 0x000000060c027c11 */ /* 0x002fc8000f8010ff */
[----:B------:R-:W-:-:S05]  /*1ab0*/  LEA.HI.X R3, R12, UR7, RZ, 0x2, P0 ;  /* 0x000000070c037c11 */ /* 0x000fca00080f14ff */
[----:B------:R-:W-:Y:S01]  /*1ac0*/  STG.E desc[UR4][R2.64], R5 ;  /* 0x0000000502007986 */ /* 0x000fe2000c101904 */
[----:B------:R-:W-:Y:S05]  /*1ad0*/  EXIT ;  /* 0x000000000000794d */ /* 0x000fea0003800000 */
        .weak           $__internal_0_$__cuda_sm3x_div_rn_noftz_f32_slowpath
        .type           $__internal_0_$__cuda_sm3x_div_rn_noftz_f32_slowpath,@function
        .size           $__internal_0_$__cuda_sm3x_div_rn_noftz_f32_slowpath,(.L_x_27 - $__internal_0_$__cuda_sm3x_div_rn_noftz_f32_slowpath)
$__internal_0_$__cuda_sm3x_div_rn_noftz_f32_slowpath:
[----:B------:R-:W-:Y:S01]  /*1ae0*/  SHF.R.U32.HI R5, RZ, 0x17, R4 ;  /* 0x00000017ff057819 */ /* 0x000fe20000011604 */
[----:B------:R-:W-:Y:S01]  /*1af0*/  BSSY.RECONVERGENT B1, `(.L_x_15) ;  /* 0x0000063000017945 */ /* 0x000fe20003800200 */
[----:B------:R-:W-:Y:S02]  /*1b00*/  SHF.R.U32.HI R0, RZ, 0x17, R3 ;  /* 0x00000017ff007819 */ /* 0x000fe40000011603 */
[----:B------:R-:W-:Y:S02]  /*1b10*/  LOP3.LUT R5, R5, 0xff, RZ, 0xc0, !PT ;  /* 0x000000ff05057812 */ /* 0x000fe400078ec0ff */
[----:B------:R-:W-:-:S03]  /*1b20*/  LOP3.LUT R10, R0, 0xff, RZ, 0xc0, !PT ;  /* 0x000000ff000a7812 */ /* 0x000fc600078ec0ff */
[----:B------:R-:W-:Y:S02]  /*1b30*/  VIADD R7, R5, 0xffffffff ;  /* 0xffffffff05077836 */ /* 0x000fe40000000000 */
[----:B------:R-:W-:-:S03]  /*1b40*/  VIADD R8, R10, 0xffffffff ;  /* 0xffffffff0a087836 */ /* 0x000fc60000000000 */
[----:B------:R-:W-:-:S04]  /*1b50*/  ISETP.GT.U32.AND P0, PT, R7, 0xfd, PT ;  /* 0x000000fd0700780c */ /* 0x000fc80003f04070 */
[----:B------:R-:W-:-:S13]  /*1b60*/  ISETP.GT.U32.OR P0, PT, R8, 0xfd, P0 ;  /* 0x000000fd0800780c */ /* 0x000fda0000704470 */
[----:B------:R-:W-:Y:S01]  /*1b70*/  @!P0 IMAD.MOV.U32 R6, RZ, RZ, RZ ;  /* 0x000000ffff068224 */ /* 0x000fe200078e00ff */
[----:B------:R-:W-:Y:S06]  /*1b80*/  @!P0 BRA `(.L_x_16) ;  /* 0x0000000000608947 */ /* 0x000fec0003800000 */
[----:B------:R-:W-:Y:S01]  /*1b90*/  FSETP.GTU.FTZ.AND P0, PT, |R3|, +INF , PT ;  /* 0x7f8000000300780b */ /* 0x000fe20003f1c200 */
[----:B------:R-:W-:Y:S01]  /*1ba0*/  IMAD.MOV.U32 R0, RZ, RZ, R4 ;  /* 0x000000ffff007224 */ /* 0x000fe200078e0004 */
[----:B------:R-:W-:-:S04]  /*1bb0*/  FSETP.GTU.FTZ.AND P1, PT, |R4|, +INF , PT ;  /* 0x7f8000000400780b */ /* 0x000fc80003f3c200 */
[----:B------:R-:W-:-:S13]  /*1bc0*/  PLOP3.LUT P0, PT, P0, P1, PT, 0xf8, 0x8f ;  /* 0x00000000008f781c */ /* 0x000fda0000703f70 */
[----:B------:R-:W-:Y:S05]  /*1bd0*/  @P0 BRA `(.L_x_17) ;  /* 0x00000004004c0947 */ /* 0x000fea0003800000 */
[----:B------:R-:W-:-:S13]  /*1be0*/  LOP3.LUT P0, RZ, R4, 0x7fffffff, R3, 0xc8, !PT ;  /* 0x7fffffff04ff7812 */ /* 0x000fda000780c803 */
[----:B------:R-:W-:Y:S05]  /*1bf0*/  @!P0 BRA `(.L_x_18) ;  /* 0x00000004003c8947 */ /* 0x000fea0003800000 */
[C---:B------:R-:W-:Y:S02]  /*1c00*/  FSETP.NEU.FTZ.AND P1, PT, |R3|.reuse, +INF , PT ;  /* 0x7f8000000300780b */ /* 0x040fe40003f3d200 */
[----:B------:R-:W-:Y:S02]  /*1c10*/  FSETP.NEU.FTZ.AND P0, PT, |R0|, +INF , PT ;  /* 0x7f8000000000780b */ /* 0x000fe40003f1d200 */
[----:B------:R-:W-:-:S11]  /*1c20*/  FSETP.NEU.FTZ.AND P2, PT, |R3|, +INF , PT ;  /* 0x7f8000000300780b */ /* 0x000fd60003f5d200 */
[----:B------:R-:W-:Y:S05]  /*1c30*/  @!P0 BRA !P1, `(.L_x_18) ;  /* 0x00000004002c8947 */ /* 0x000fea0004800000 */
[----:B------:R-:W-:-:S04]  /*1c40*/  LOP3.LUT P1, RZ, R3, 0x7fffffff, RZ, 0xc0, !PT ;  /* 0x7fffffff03ff7812 */ /* 0x000fc8000782c0ff */
[----:B------:R-:W-:-:S13]  /*1c50*/  PLOP3.LUT P0, PT, P0, P1, PT, 0x2f, 0xf2 ;  /* 0x0000000000f2781c */ /* 0x000fda0000702577 */
[----:B------:R-:W-:Y:S05]  /*1c60*/  @P0 BRA `(.L_x_19) ;  /* 0x0000000400180947 */ /* 0x000fea0003800000 */
[----:B------:R-:W-:-:S04]  /*1c70*/  LOP3.LUT P0, RZ, R4, 0x7fffffff, RZ, 0xc0, !PT ;  /* 0x7fffffff04ff7812 */ /* 0x000fc8000780c0ff */
[----:B------:R-:W-:-:S13]  /*1c80*/  PLOP3.LUT P0, PT, P2, P0, PT, 0x2f, 0xf2 ;  /* 0x0000000000f2781c */ /* 0x000fda0001700577 */
[----:B------:R-:W-:Y:S05]  /*1c90*/  @P0 BRA `(.L_x_20) ;  /* 0x0000000400000947 */ /* 0x000fea0003800000 */
[----:B------:R-:W-:Y:S02]  /*1ca0*/  ISETP.GE.AND P0, PT, R8, RZ, PT ;  /* 0x000000ff0800720c */ /* 0x000fe40003f06270 */
[----:B------:R-:W-:-:S11]  /*1cb0*/  ISETP.GE.AND P1, PT, R7, RZ, PT ;  /* 0x000000ff0700720c */ /* 0x000fd60003f26270 */
[----:B------:R-:W-:Y:S02]  /*1cc0*/  @P0 IMAD.MOV.U32 R6, RZ, RZ, RZ ;  /* 0x000000ffff060224 */ /* 0x000fe400078e00ff */
[----:B------:R-:W-:Y:S01]  /*1cd0*/  @!P0 FFMA R3, R3, 1.84467440737095516160e+19, RZ ;  /* 0x5f80000003038823 */ /* 0x000fe200000000ff */
[----:B------:R-:W-:Y:S02]  /*1ce0*/  @!P0 IMAD.MOV.U32 R6, RZ, RZ, -0x40 ;  /* 0xffffffc0ff068424 */ /* 0x000fe400078e00ff */
[----:B------:R-:W-:Y:S02]  /*1cf0*/  @!P1 FFMA R4, R0, 1.84467440737095516160e+19, RZ ;  /* 0x5f80000000049823 */ /* 0x000fe400000000ff */
[----:B------:R-:W-:-:S07]  /*1d00*/  @!P1 VIADD R6, R6, 0x40 ;  /* 0x0000004006069836 */ /* 0x000fce0000000000 */
.L_x_16:
[----:B------:R-:W-:Y:S01]  /*1d10*/  LEA R7, R5, 0xc0800000, 0x17 ;  /* 0xc080000005077811 */ /* 0x000fe200078eb8ff */
[----:B------:R-:W-:Y:S04]  /*1d20*/  BSSY.RECONVERGENT B2, `(.L_x_21) ;  /* 0x0000036000027945 */ /* 0x000fe80003800200 */
[----:B------:R-:W-:Y:S02]  /*1d30*/  IMAD.IADD R7, R4, 0x1, -R7 ;  /* 0x0000000104077824 */ /* 0x000fe400078e0a07 */
[----:B------:R-:W-:Y:S02]  /*1d40*/  VIADD R4, R10, 0xffffff81 ;  /* 0xffffff810a047836 */ /* 0x000fe40000000000 */
[----:B------:R-:W0:Y:S01]  /*1d50*/  MUFU.RCP R8, R7 ;  /* 0x0000000700087308 */ /* 0x000e220000001000 */
[----:B------:R-:W-:Y:S01]  /*1d60*/  FADD.FTZ R9, -R7, -RZ ;  /* 0x800000ff07097221 */ /* 0x000fe20000010100 */
[C---:B------:R-:W-:Y:S01]  /*1d70*/  IMAD R0, R4.reuse, -0x800000, R3 ;  /* 0xff80000004007824 */ /* 0x040fe200078e0203 */
[----:B------:R-:W-:-:S05]  /*1d80*/  IADD3 R5, PT, PT, R4, 0x7f, -R5 ;  /* 0x0000007f04057810 */ /* 0x000fca0007ffe805 */
[----:B------:R-:W-:Y:S02]  /*1d90*/  IMAD.IADD R5, R5, 0x1, R6 ;  /* 0x0000000105057824 */ /* 0x000fe400078e0206 */
[----:B0-----:R-:W-:-:S04]  /*1da0*/  FFMA R11, R8, R9, 1 ;  /* 0x3f800000080b7423 */ /* 0x001fc80000000009 */
[----:B------:R-:W-:-:S04]  /*1db0*/  FFMA R10, R8, R11, R8 ;  /* 0x0000000b080a7223 */ /* 0x000fc80000000008 */
[----:B------:R-:W-:-:S04]  /*1dc0*/  FFMA R3, R0, R10, RZ ;  /* 0x0000000a00037223 */ /* 0x000fc800000000ff */
[----:B------:R-:W-:-:S04]  /*1dd0*/  FFMA R8, R9, R3, R0 ;  /* 0x0000000309087223 */ /* 0x000fc80000000000 */
[----:B------:R-:W-:-:S04]  /*1de0*/  FFMA R11, R10, R8, R3 ;  /* 0x000000080a0b7223 */ /* 0x000fc80000000003 */
[----:B------:R-:W-:-:S04]  /*1df0*/  FFMA R8, R9, R11, R0 ;  /* 0x0000000b09087223 */ /* 0x000fc80000000000 */
[----:B------:R-:W-:-:S05]  /*1e00*/  FFMA R0, R10, R8, R11 ;  /* 0x000000080a007223 */ /* 0x000fca000000000b */
[----:B------:R-:W-:-:S04]  /*1e10*/  SHF.R.U32.HI R3, RZ, 0x17, R0 ;  /* 0x00000017ff037819 */ /* 0x000fc80000011600 */
[----:B------:R-:W-:-:S05]  /*1e20*/  LOP3.LUT R3, R3, 0xff, RZ, 0xc0, !PT ;  /* 0x000000ff03037812 */ /* 0x000fca00078ec0ff */
[----:B------:R-:W-:-:S04]  /*1e30*/  IMAD.IADD R7, R3, 0x1, R5 ;  /* 0x0000000103077824 */ /* 0x000fc800078e0205 */
[----:B------:R-:W-:-:S05]  /*1e40*/  VIADD R3, R7, 0xffffffff ;  /* 0xffffffff07037836 */ /* 0x000fca0000000000 */
[----:B------:R-:W-:-:S13]  /*1e50*/  ISETP.GE.U32.AND P0, PT, R3, 0xfe, PT ;  /* 0x000000fe0300780c */ /* 0x000fda0003f06070 */
[----:B------:R-:W-:Y:S05]  /*1e60*/  @!P0 BRA `(.L_x_22) ;  /* 0x0000000000808947 */ /* 0x000fea0003800000 */
[----:B------:R-:W-:-:S13]  /*1e70*/  ISETP.GT.AND P0, PT, R7, 0xfe, PT ;  /* 0x000000fe0700780c */ /* 0x000fda0003f04270 */
[----:B------:R-:W-:Y:S05]  /*1e80*/  @P0 BRA `(.L_x_23) ;  /* 0x00000000006c0947 */ /* 0x000fea0003800000 */
[----:B------:R-:W-:-:S13]  /*1e90*/  ISETP.GE.AND P0, PT, R7, 0x1, PT ;  /* 0x000000010700780c */ /* 0x000fda0003f06270 */
[----:B------:R-:W-:Y:S05]  /*1ea0*/  @P0 BRA `(.L_x_24) ;  /* 0x0000000000740947 */ /* 0x000fea0003800000 */
[----:B------:R-:W-:Y:S02]  /*1eb0*/  ISETP.GE.AND P0, PT, R7, -0x18, PT ;  /* 0xffffffe80700780c */ /* 0x000fe40003f06270 */
[----:B------:R-:W-:-:S11]  /*1ec0*/  LOP3.LUT R0, R0, 0x80000000, RZ, 0xc0, !PT ;  /* 0x8000000000007812 */ /* 0x000fd600078ec0ff */
[----:B------:R-:W-:Y:S05]  /*1ed0*/  @!P0 BRA `(.L_x_24) ;  /* 0x0000000000688947 */ /* 0x000fea0003800000 */
[CCC-:B------:R-:W-:Y:S01]  /*1ee0*/  FFMA.RZ R3, R10.reuse, R8.reuse, R11.reuse ;  /* 0x000000080a037223 */ /* 0x1c0fe2000000c00b */
[C---:B------:R-:W-:Y:S02]  /*1ef0*/  VIADD R6, R7.reuse, 0x20 ;  /* 0x0000002007067836 */ /* 0x040fe40000000000 */
[CCC-:B------:R-:W-:Y:S01]  /*1f00*/  FFMA.RM R4, R10.reuse, R8.reuse, R11.reuse ;  /* 0x000000080a047223 */ /* 0x1c0fe2000000400b */
[----:B------:R-:W-:Y:S02]  /*1f10*/  ISETP.NE.AND P2, PT, R7, RZ, PT ;  /* 0x000000ff0700720c */ /* 0x000fe40003f45270 */
[----:B------:R-:W-:Y:S01]  /*1f20*/  LOP3.LUT R5, R3, 0x7fffff, RZ, 0xc0, !PT ;  /* 0x007fffff03057812 */ /* 0x000fe200078ec0ff */
[----:B------:R-:W-:Y:S01]  /*1f30*/  FFMA.RP R3, R10, R8, R11 ;  /* 0x000000080a037223 */ /* 0x000fe2000000800b */
[----:B------:R-:W-:Y:S01]  /*1f40*/  ISETP.NE.AND P1, PT, R7, RZ, PT ;  /* 0x000000ff0700720c */ /* 0x000fe20003f25270 */
[----:B------:R-:W-:Y:S01]  /*1f50*/  IMAD.MOV R7, RZ, RZ, -R7 ;  /* 0x000000ffff077224 */ /* 0x000fe200078e0a07 */
[----:B------:R-:W-:-:S02]  /*1f60*/  LOP3.LUT R5, R5, 0x800000, RZ, 0xfc, !PT ;  /* 0x0080000005057812 */ /* 0x000fc400078efcff */
[----:B------:R-:W-:Y:S02]  /*1f70*/  FSETP.NEU.FTZ.AND P0, PT, R3, R4, PT ;  /* 0x000000040300720b */ /* 0x000fe40003f1d000 */
[----:B------:R-:W-:Y:S02]  /*1f80*/  SHF.L.U32 R6, R5, R6, RZ ;  /* 0x0000000605067219 */ /* 0x000fe400000006ff */
[----:B------:R-:W-:Y:S02]  /*1f90*/  SEL R4, R7, RZ, P2 ;  /* 0x000000ff07047207 */ /* 0x000fe40001000000 */
[----:B------:R-:W-:Y:S02]  /*1fa0*/  ISETP.NE.AND P1, PT, R6, RZ, P1 ;  /* 0x000000ff0600720c */ /* 0x000fe40000f25270 */
[----:B------:R-:W-:Y:S02]  /*1fb0*/  SHF.R.U32.HI R4, RZ, R4, R5 ;  /* 0x00000004ff047219 */ /* 0x000fe40000011605 */
[----:B------:R-:W-:-:S02]  /*1fc0*/  PLOP3.LUT P0, PT, P0, P1, PT, 0xf8, 0x8f ;  /* 0x00000000008f781c */ /* 0x000fc40000703f70 */
[----:B------:R-:W-:Y:S02]  /*1fd0*/  SHF.R.U32.HI R6, RZ, 0x1, R4 ;  /* 0x00000001ff067819 */ /* 0x000fe40000011604 */
[----:B------:R-:W-:-:S04]  /*1fe0*/  SEL R3, RZ, 0x1, !P0 ;  /* 0x00000001ff037807 */ /* 0x000fc80004000000 */
[----:B------:R-:W-:-:S04]  /*1ff0*/  LOP3.LUT R3, R3, 0x1, R6, 0xf8, !PT ;  /* 0x0000000103037812 */ /* 0x000fc800078ef806 */
[----:B------:R-:W-:-:S05]  /*2000*/  LOP3.LUT R3, R3, R4, RZ, 0xc0, !PT ;  /* 0x0000000403037212 */ /* 0x000fca00078ec0ff */
[----:B------:R-:W-:-:S05]  /*2010*/  IMAD.IADD R3, R6, 0x1, R3 ;  /* 0x0000000106037824 */ /* 0x000fca00078e0203 */
[----:B------:R-:W-:Y:S01]  /*2020*/  LOP3.LUT R0, R3, R0, RZ, 0xfc, !PT ;  /* 0x0000000003007212 */ /* 0x000fe200078efcff */
[----:B------:R-:W-:Y:S06]  /*2030*/  BRA `(.L_x_24) ;  /* 0x0000000000107947 */ /* 0x000fec0003800000 */
.L_x_23:
[----:B------:R-:W-:-:S04]  /*2040*/  LOP3.LUT R0, R0, 0x80000000, RZ, 0xc0, !PT ;  /* 0x8000000000007812 */ /* 0x000fc800078ec0ff */
[----:B------:R-:W-:Y:S01]  /*2050*/  LOP3.LUT R0, R0, 0x7f800000, RZ, 0xfc, !PT ;  /* 0x7f80000000007812 */ /* 0x000fe200078efcff */
[----:B------:R-:W-:Y:S06]  /*2060*/  BRA `(.L_x_24) ;  /* 0x0000000000047947 */ /* 0x000fec0003800000 */
.L_x_22:
[----:B------:R-:W-:-:S07]  /*2070*/  IMAD R0, R5, 0x800000, R0 ;  /* 0x0080000005007824 */ /* 0x000fce00078e0200 */
.L_x_24:
[----:B------:R-:W-:Y:S05]  /*2080*/  BSYNC.RECONVERGENT B2 ;  /* 0x0000000000027941 */ /* 0x000fea0003800200 */
.L_x_21:
[----:B------:R-:W-:Y:S05]  /*2090*/  BRA `(.L_x_25) ;  /* 0x0000000000207947 */ /* 0x000fea0003800000 */
.L_x_20:
[----:B------:R-:W-:-:S04]  /*20a0*/  LOP3.LUT R0, R4, 0x80000000, R3, 0x48, !PT ;  /* 0x8000000004007812 */ /* 0x000fc800078e4803 */
[----:B------:R-:W-:Y:S01]  /*20b0*/  LOP3.LUT R0, R0, 0x7f800000, RZ, 0xfc, !PT ;  /* 0x7f80000000007812 */ /* 0x000fe200078efcff */
[----:B------:R-:W-:Y:S06]  /*20c0*/  BRA `(.L_x_25) ;  /* 0x0000000000147947 */ /* 0x000fec0003800000 */
.L_x_19:
[----:B------:R-:W-:Y:S01]  /*20d0*/  LOP3.LUT R0, R4, 0x80000000, R3, 0x48, !PT ;  /* 0x8000000004007812 */ /* 0x000fe200078e4803 */
[----:B------:R-:W-:Y:S06]  /*20e0*/  BRA `(.L_x_25) ;  /* 0x00000000000c7947 */ /* 0x000fec0003800000 */
.L_x_18:
[----:B------:R-:W0:Y:S01]  /*20f0*/  MUFU.RSQ R0, -QNAN ;  /* 0xffc0000000007908 */ /* 0x000e220000001400 */
[----:B------:R-:W-:Y:S05]  /*2100*/  BRA `(.L_x_25) ;  /* 0x0000000000047947 */ /* 0x000fea0003800000 */
.L_x_17:
[----:B------:R-:W-:-:S07]  /*2110*/  FADD.FTZ R0, R3, R0 ;  /* 0x0000000003007221 */ /* 0x000fce0000010000 */
.L_x_25:
[----:B------:R-:W-:Y:S05]  /*2120*/  BSYNC.RECONVERGENT B1 ;  /* 0x0000000000017941 */ /* 0x000fea0003800200 */
.L_x_15:
[----:B------:R-:W-:-:S04]  /*2130*/  IMAD.MOV.U32 R3, RZ, RZ, 0x0 ;  /* 0x00000000ff037424 */ /* 0x000fc800078e00ff */
[----:B0-----:R-:W-:Y:S05]  /*2140*/  RET.REL.NODEC R2 `(_Z15gpu_monte_carloPfP17curandStateXORWOWi) ;  /* 0xffffffdc02ac7950 */ /* 0x001fea0003c3ffff */
.L_x_26:
[----:B------:R-:W-:-:S00]  /*2150*/  BRA `(.L_x_26) ;  /* 0xfffffffc00fc7947 */ /* 0x000fc0000383ffff */
[----:B------:R-:W-:-:S00]  /*2160*/  NOP ;  /* 0x0000000000007918 */ /* 0x000fc00000000000 */
        /* <DEDUP_REMOVED lines=9> */
.L_x_27:


//--------------------- .nv.global.init           --------------------------
	.section	.nv.global.init,"aw",@progbits
	.align	4
.nv.global.init:
	.type		mrg32k3aM1SubSeq,@object
	.size		mrg32k3aM1SubSeq,(mrg32k3aM2SubSeq - mrg32k3aM1SubSeq)
mrg32k3aM1SubSeq:
        /*0000*/ 	.byte	0x0b, 0xcc, 0xee, 0x04, 0x73, 0x29, 0x8b, 0x6f, 0xf6, 0x53, 0x03, 0xf6, 0x23, 0xf6, 0xea, 0xda
        /* <DEDUP_REMOVED lines=125> */
	.type		mrg32k3aM2SubSeq,@object
	.size		mrg32k3aM2SubSeq,(mrg32k3aM1 - mrg32k3aM2SubSeq)
mrg32k3aM2SubSeq:
        /* <DEDUP_REMOVED lines=126> */
	.type		mrg32k3aM1,@object
	.size		mrg32k3aM1,(mrg32k3aM1Seq - mrg32k3aM1)
mrg32k3aM1:
        /* <DEDUP_REMOVED lines=144> */
	.type		mrg32k3aM1Seq,@object
	.size		mrg32k3aM1Seq,(mrg32k3aM2 - mrg32k3aM1Seq)
mrg32k3aM1Seq:
        /* <DEDUP_REMOVED lines=144> */
	.type		mrg32k3aM2,@object
	.size		mrg32k3aM2,(mrg32k3aM2Seq - mrg32k3aM2)
mrg32k3aM2:
        /* <DEDUP_REMOVED lines=144> */
	.type		mrg32k3aM2Seq,@object
	.size		mrg32k3aM2Seq,(precalc_xorwow_matrix - mrg32k3aM2Seq)
mrg32k3aM2Seq:
        /* <DEDUP_REMOVED lines=144> */
	.type		precalc_xorwow_matrix,@object
	.size		precalc_xorwow_matrix,(precalc_xorwow_offset_matrix - precalc_xorwow_matrix)
precalc_xorwow_matrix:
        /* <DEDUP_REMOVED lines=6400> */
	.type		precalc_xorwow_offset_matrix,@object
	.size		precalc_xorwow_offset_matrix,(.L_1 - precalc_xorwow_offset_matrix)
precalc_xorwow_offset_matrix:
        /* <DEDUP_REMOVED lines=6400> */
.L_1:


//--------------------- .nv.shared.reserved.0     --------------------------
	.section	.nv.shared.reserved.0,"aw",@nobits
	.weak		__nv_reservedSMEM_offset_0_alias
	.size		__nv_reservedSMEM_offset_0_alias, 0, 64
	.other		__nv_reservedSMEM_offset_0_alias,@"STO_CUDA_RESERVED_SHARED STV_DEFAULT"
__nv_reservedSMEM_offset_0_alias:
	.zero		0
	.zero		64


//--------------------- .nv.constant0._Z15gpu_monte_carloPfP17curandStateXORWOWi --------------------------
	.section	.nv.constant0._Z15gpu_monte_carloPfP17curandStateXORWOWi,"a",@progbits
	.sectionflags	@""
	.align	4
.nv.constant0._Z15gpu_monte_carloPfP17curandStateXORWOWi:
	.zero		916


//--------------------- SYMBOLS --------------------------

	.type		.nv.reservedSmem.offset0,@object
	.size		.nv.reservedSmem.offset0,0x4
